	.target	sm_90a

	.elftype	@"ET_EXEC"


//--------------------- .note.nv.tkinfo           --------------------------
	.section	.note.nv.tkinfo,"",@"SHT_NOTE"
	.sectionflags	@"SHF_NOTE_NV_TKINFO"
	.tkinfo
        /*0018*/ 	.word	0x00000002
        /*0030*/ 	.string	""
        /*0030*/ 	.string	"ptxas"
        /*0030*/ 	.string	"Cuda compilation tools, release 13.0, V13.0.88"
        /*0030*/ 	.string	"Build cuda_13.0.r13.0/compiler.36424714_0"
        /*0030*/ 	.string	"-arch sm_90a -m 64 "



//--------------------- .note.nv.cuinfo           --------------------------
	.section	.note.nv.cuinfo,"",@"SHT_NOTE"
	.sectionflags	@"SHF_NOTE_NV_CUINFO"
        /*0018*/ 	.short	0x0002
        /*001a*/ 	.short	0x005a
        /*001c*/ 	.short	0x0082
	.zero		2


//--------------------- .nv.info                  --------------------------
	.section	.nv.info,"",@"SHT_CUDA_INFO"
	.align	4


	//----- nvinfo : EIATTR_REGCOUNT
	.align		4
        /*0000*/ 	.byte	0x04, 0x2f
        /*0002*/ 	.short	(.L_15 - .L_14)
	.align		4
.L_14:
        /*0004*/ 	.word	index@(_ZN7cutlass13device_kernelINS_4gemm6kernel13GemmUniversalIN4cute5tupleIJiiiiEEENS1_10collective13CollectiveMmaINS1_34MainloopSm90TmaGmmaWarpSpecializedILi4ENS5_IJNS4_1CILi2EEENSA_ILi1EEESC_EEENS1_35KernelTmaWarpSpecializedCooperativeEEENS5_IJNSA_ILi128EEESG_NSA_ILi64EEEEEEaNS5_IJlSC_lEEEaSJ_NS4_8TiledMMAINS4_8MMA_AtomIJNS4_4SM904GMMA27MMA_64x128x32_S32S8S8_SS_TNEEEENS4_6LayoutISD_NS5_IJSC_NSA_ILi0EEESR_EEEEENS5_IJNS4_10UnderscoreESU_SU_EEEEENS4_13SM90_TMA_LOADENS4_14ComposedLayoutINS4_7SwizzleILi2ELi4ELi3EEENS4_18smem_ptr_flag_bitsILi8EEENSQ_INS5_IJNSA_ILi8EEESH_EEENS5_IJSH_SC_EEEEEEEvNS4_8identityENS4_23SM90_TMA_LOAD_MULTICASTES17_vS18_EENS_8epilogue10collective6detail29Sm90TmaWarpSpecializedAdapterINS1C_15DefaultEpilogueIaSJ_SJ_NS1B_6thread17LinearCombinationIaLi1EiiLNS1G_9ScaleType4KindE0ELNS_15FloatRoundStyleE2EaEENS1_15EpilogueDefaultEEEEEvvEEEEvNT_6ParamsE)
        /*0008*/ 	.word	0x000000a8


	//----- nvinfo : EIATTR_FRAME_SIZE
	.align		4
.L_15:
        /*000c*/ 	.byte	0x04, 0x11
        /*000e*/ 	.short	(.L_17 - .L_16)
	.align		4
.L_16:
        /*0010*/ 	.word	index@(_ZN7cutlass13device_kernelINS_4gemm6kernel13GemmUniversalIN4cute5tupleIJiiiiEEENS1_10collective13CollectiveMmaINS1_34MainloopSm90TmaGmmaWarpSpecializedILi4ENS5_IJNS4_1CILi2EEENSA_ILi1EEESC_EEENS1_35KernelTmaWarpSpecializedCooperativeEEENS5_IJNSA_ILi128EEESG_NSA_ILi64EEEEEEaNS5_IJlSC_lEEEaSJ_NS4_8TiledMMAINS4_8MMA_AtomIJNS4_4SM904GMMA27MMA_64x128x32_S32S8S8_SS_TNEEEENS4_6LayoutISD_NS5_IJSC_NSA_ILi0EEESR_EEEEENS5_IJNS4_10UnderscoreESU_SU_EEEEENS4_13SM90_TMA_LOADENS4_14ComposedLayoutINS4_7SwizzleILi2ELi4ELi3EEENS4_18smem_ptr_flag_bitsILi8EEENSQ_INS5_IJNSA_ILi8EEESH_EEENS5_IJSH_SC_EEEEEEEvNS4_8identityENS4_23SM90_TMA_LOAD_MULTICASTES17_vS18_EENS_8epilogue10collective6detail29Sm90TmaWarpSpecializedAdapterINS1C_15DefaultEpilogueIaSJ_SJ_NS1B_6thread17LinearCombinationIaLi1EiiLNS1G_9ScaleType4KindE0ELNS_15FloatRoundStyleE2EaEENS1_15EpilogueDefaultEEEEEvvEEEEvNT_6ParamsE)
        /*0014*/ 	.word	0x00000000


	//----- nvinfo : EIATTR_MIN_STACK_SIZE
	.align		4
.L_17:
        /*0018*/ 	.byte	0x04, 0x12
        /*001a*/ 	.short	(.L_19 - .L_18)
	.align		4
.L_18:
        /*001c*/ 	.word	index@(_ZN7cutlass13device_kernelINS_4gemm6kernel13GemmUniversalIN4cute5tupleIJiiiiEEENS1_10collective13CollectiveMmaINS1_34MainloopSm90TmaGmmaWarpSpecializedILi4ENS5_IJNS4_1CILi2EEENSA_ILi1EEESC_EEENS1_35KernelTmaWarpSpecializedCooperativeEEENS5_IJNSA_ILi128EEESG_NSA_ILi64EEEEEEaNS5_IJlSC_lEEEaSJ_NS4_8TiledMMAINS4_8MMA_AtomIJNS4_4SM904GMMA27MMA_64x128x32_S32S8S8_SS_TNEEEENS4_6LayoutISD_NS5_IJSC_NSA_ILi0EEESR_EEEEENS5_IJNS4_10UnderscoreESU_SU_EEEEENS4_13SM90_TMA_LOADENS4_14ComposedLayoutINS4_7SwizzleILi2ELi4ELi3EEENS4_18smem_ptr_flag_bitsILi8EEENSQ_INS5_IJNSA_ILi8EEESH_EEENS5_IJSH_SC_EEEEEEEvNS4_8identityENS4_23SM90_TMA_LOAD_MULTICASTES17_vS18_EENS_8epilogue10collective6detail29Sm90TmaWarpSpecializedAdapterINS1C_15DefaultEpilogueIaSJ_SJ_NS1B_6thread17LinearCombinationIaLi1EiiLNS1G_9ScaleType4KindE0ELNS_15FloatRoundStyleE2EaEENS1_15EpilogueDefaultEEEEEvvEEEEvNT_6ParamsE)
        /*0020*/ 	.word	0x00000000
.L_19:


//--------------------- .nv.compat                --------------------------
	.section	.nv.compat,"",@"SHT_CUDA_COMPAT_INFO"
	.align	4
        /*0000*/ 	.byte	0x02, 0x09, 0x01, 0x00, 0x02, 0x02, 0x04, 0x00, 0x02, 0x05, 0x05, 0x00, 0x03, 0x07, 0x01, 0x01
        /*0010*/ 	.byte	0x02, 0x03, 0x01, 0x00, 0x02, 0x06, 0x01, 0x00, 0x04, 0x0b, 0x08, 0x00, 0x00, 0x00, 0x00, 0x00
        /*0020*/ 	.byte	0x00, 0x00, 0x00, 0x00


//--------------------- .nv.info._ZN7cutlass13device_kernelINS_4gemm6kernel13GemmUniversalIN4cute5tupleIJiiiiEEENS1_10collective13CollectiveMmaINS1_34MainloopSm90TmaGmmaWarpSpecializedILi4ENS5_IJNS4_1CILi2EEENSA_ILi1EEESC_EEENS1_35KernelTmaWarpSpecializedCooperativeEEENS5_IJNSA_ILi128EEESG_NSA_ILi64EEEEEEaNS5_IJlSC_lEEEaSJ_NS4_8TiledMMAINS4_8MMA_AtomIJNS4_4SM904GMMA27MMA_64x128x32_S32S8S8_SS_TNEEEENS4_6LayoutISD_NS5_IJSC_NSA_ILi0EEESR_EEEEENS5_IJNS4_10UnderscoreESU_SU_EEEEENS4_13SM90_TMA_LOADENS4_14ComposedLayoutINS4_7SwizzleILi2ELi4ELi3EEENS4_18smem_ptr_flag_bitsILi8EEENSQ_INS5_IJNSA_ILi8EEESH_EEENS5_IJSH_SC_EEEEEEEvNS4_8identityENS4_23SM90_TMA_LOAD_MULTICASTES17_vS18_EENS_8epilogue10collective6detail29Sm90TmaWarpSpecializedAdapterINS1C_15DefaultEpilogueIaSJ_SJ_NS1B_6thread17LinearCombinationIaLi1EiiLNS1G_9ScaleType4KindE0ELNS_15FloatRoundStyleE2EaEENS1_15EpilogueDefaultEEEEEvvEEEEvNT_6ParamsE --------------------------
	.section	.nv.info._ZN7cutlass13device_kernelINS_4gemm6kernel13GemmUniversalIN4cute5tupleIJiiiiEEENS1_10collective13CollectiveMmaINS1_34MainloopSm90TmaGmmaWarpSpecializedILi4ENS5_IJNS4_1CILi2EEENSA_ILi1EEESC_EEENS1_35KernelTmaWarpSpecializedCooperativeEEENS5_IJNSA_ILi128EEESG_NSA_ILi64EEEEEEaNS5_IJlSC_lEEEaSJ_NS4_8TiledMMAINS4_8MMA_AtomIJNS4_4SM904GMMA27MMA_64x128x32_S32S8S8_SS_TNEEEENS4_6LayoutISD_NS5_IJSC_NSA_ILi0EEESR_EEEEENS5_IJNS4_10UnderscoreESU_SU_EEEEENS4_13SM90_TMA_LOADENS4_14ComposedLayoutINS4_7SwizzleILi2ELi4ELi3EEENS4_18smem_ptr_flag_bitsILi8EEENSQ_INS5_IJNSA_ILi8EEESH_EEENS5_IJSH_SC_EEEEEEEvNS4_8identityENS4_23SM90_TMA_LOAD_MULTICASTES17_vS18_EENS_8epilogue10collective6detail29Sm90TmaWarpSpecializedAdapterINS1C_15DefaultEpilogueIaSJ_SJ_NS1B_6thread17LinearCombinationIaLi1EiiLNS1G_9ScaleType4KindE0ELNS_15FloatRoundStyleE2EaEENS1_15EpilogueDefaultEEEEEvvEEEEvNT_6ParamsE,"",@"SHT_CUDA_INFO"
	.sectionflags	@""
	.align	4


	//----- nvinfo : EIATTR_CUDA_API_VERSION
	.align		4
        /*0000*/ 	.byte	0x04, 0x37
        /*0002*/ 	.short	(.L_21 - .L_20)
.L_20:
        /*0004*/ 	.word	0x00000082


	//----- nvinfo : EIATTR_KPARAM_INFO
	.align		4
.L_21:
        /*0008*/ 	.byte	0x04, 0x17
        /*000a*/ 	.short	(.L_23 - .L_22)
.L_22:
        /*000c*/ 	.word	0x00000000
        /*0010*/ 	.short	0x0000
        /*0012*/ 	.short	0x0070
        /*0014*/ 	.byte	0x00, 0xf0, 0x01, 0x10


	//----- nvinfo : EIATTR_SPARSE_MMA_MASK
	.align		4
.L_23:
        /*0018*/ 	.byte	0x03, 0x50
        /*001a*/ 	.short	0x0000


	//----- nvinfo : EIATTR_MAXREG_COUNT
	.align		4
        /*001c*/ 	.byte	0x03, 0x1b
        /*001e*/ 	.short	0x00a8


	//----- nvinfo : EIATTR_NUM_BARRIERS
	.align		4
        /*0020*/ 	.byte	0x02, 0x4c
        /*0022*/ 	.byte	0x01
	.zero		1


	//----- nvinfo : EIATTR_EXTERNS
	.align		4
        /*0024*/ 	.byte	0x04, 0x0f
        /*0026*/ 	.short	(.L_25 - .L_24)


	//   ....[0]....
	.align		4
.L_24:
        /*0028*/ 	.word	index@(__assertfail)


	//----- nvinfo : EIATTR_MERCURY_ISA_VERSION
	.align		4
.L_25:
        /*002c*/ 	.byte	0x03, 0x5f
        /*002e*/ 	.short	0x0101


	//----- nvinfo : EIATTR_INT_WARP_WIDE_INSTR_OFFSETS
	.align		4
        /*0030*/ 	.byte	0x04, 0x31
        /*0032*/ 	.short	(.L_27 - .L_26)


	//   ....[0]....
.L_26:
        /*0034*/ 	.word	0x00000480


	//   ....[1]....
        /*0038*/ 	.word	0x000004b0


	//   ....[2]....
        /*003c*/ 	.word	0x00000670


	//   ....[3]....
        /*0040*/ 	.word	0x00001ac0


	//----- nvinfo : EIATTR_COOP_GROUP_MASK_REGIDS
	.align		4
.L_27:
        /*0044*/ 	.byte	0x04, 0x29
        /*0046*/ 	.short	(.L_29 - .L_28)


	//   ....[0]....
.L_28:
        /*0048*/ 	.word	0xffffffff


	//   ....[1]....
        /*004c*/ 	.word	0xffffffff


	//   ....[2]....
        /*0050*/ 	.word	0xffffffff


	//   ....[3]....
        /*0054*/ 	.word	0xffffffff


	//   ....[4]....
        /*0058*/ 	.word	0xffffffff


	//   ....[5]....
        /*005c*/ 	.word	0xffffffff


	//----- nvinfo : EIATTR_COOP_GROUP_INSTR_OFFSETS
	.align		4
.L_29:
        /*0060*/ 	.byte	0x04, 0x28
        /*0062*/ 	.short	(.L_31 - .L_30)


	//   ....[0]....
.L_30:
        /*0064*/ 	.word	0x00000060


	//   ....[1]....
        /*0068*/ 	.word	0x00000070


	//   ....[2]....
        /*006c*/ 	.word	0x00000130


	//   ....[3]....
        /*0070*/ 	.word	0x000002d0


	//   ....[4]....
        /*0074*/ 	.word	0x000007f0


	//   ....[5]....
        /*0078*/ 	.word	0x00001220


	//----- nvinfo : EIATTR_REG_RECONFIG
	.align		4
.L_31:
        /*007c*/ 	.byte	0x01, 0x54
	.zero		2


	//----- nvinfo : EIATTR_SYSCALL_OFFSETS
	.align		4
        /*0080*/ 	.byte	0x04, 0x46
        /*0082*/ 	.short	(.L_33 - .L_32)


	//   ....[0]....
.L_32:
        /*0084*/ 	.word	0x000013e0


	//----- nvinfo : EIATTR_MBARRIER_INSTR_OFFSETS
	.align		4
.L_33:
        /*0088*/ 	.byte	0x04, 0x39
        /*008a*/ 	.short	(.L_35 - .L_34)


	//   ....[0]....
.L_34:
        /*008c*/ 	.word	0x00000230
        /*0090*/ 	.word	0x000000ff
        /*0094*/ 	.word	0x00000000
        /*0098*/ 	.short	0x0100
        /*009a*/ 	.byte	0x08
	.zero		1


	//   ....[1]....
        /*009c*/ 	.word	0x00000240
        /*00a0*/ 	.word	0x000000ff
        /*00a4*/ 	.word	0x00000020
        /*00a8*/ 	.short	0x0100
        /*00aa*/ 	.byte	0x08
	.zero		1


	//   ....[2]....
        /*00ac*/ 	.word	0x00000250
        /*00b0*/ 	.word	0x000000ff
        /*00b4*/ 	.word	0x00000008
        /*00b8*/ 	.short	0x0100
        /*00ba*/ 	.byte	0x08
	.zero		1


	//   ....[3]....
        /*00bc*/ 	.word	0x00000260
        /*00c0*/ 	.word	0x000000ff
        /*00c4*/ 	.word	0x00000028
        /*00c8*/ 	.short	0x0100
        /*00ca*/ 	.byte	0x08
	.zero		1


	//   ....[4]....
        /*00cc*/ 	.word	0x00000270
        /*00d0*/ 	.word	0x000000ff
        /*00d4*/ 	.word	0x00000010
        /*00d8*/ 	.short	0x0100
        /*00da*/ 	.byte	0x08
	.zero		1


	//   ....[5]....
        /*00dc*/ 	.word	0x00000280
        /*00e0*/ 	.word	0x000000ff
        /*00e4*/ 	.word	0x00000030
        /*00e8*/ 	.short	0x0100
        /*00ea*/ 	.byte	0x08
	.zero		1


	//   ....[6]....
        /*00ec*/ 	.word	0x00000290
        /*00f0*/ 	.word	0x000000ff
        /*00f4*/ 	.word	0x00000018
        /*00f8*/ 	.short	0x0100
        /*00fa*/ 	.byte	0x08
	.zero		1


	//   ....[7]....
        /*00fc*/ 	.word	0x000002a0
        /*0100*/ 	.word	0x000000ff
        /*0104*/ 	.word	0x00000038
        /*0108*/ 	.short	0x0100
        /*010a*/ 	.byte	0x08
	.zero		1


	//   ....[8]....
        /*010c*/ 	.word	0x000006f0
        /*0110*/ 	.word	0x000000ff
        /*0114*/ 	.word	0x00000050
        /*0118*/ 	.short	0x0100
        /*011a*/ 	.byte	0x06
	.zero		1


	//   ....[9]....
        /*011c*/ 	.word	0x00000780
        /*0120*/ 	.word	0x000000ff
        /*0124*/ 	.word	0x00000058
        /*0128*/ 	.short	0x0100
        /*012a*/ 	.byte	0x06
	.zero		1


	//   ....[10]....
        /*012c*/ 	.word	0x000014b0
        /*0130*/ 	.word	0x00000003
        /*0134*/ 	.word	0x00000000
        /*0138*/ 	.short	0x010a
        /*013a*/ 	.byte	0x3f
	.zero		1


	//   ....[11]....
        /*013c*/ 	.word	0x000014f0
        /*0140*/ 	.word	0x00000003
        /*0144*/ 	.word	0x00000000
        /*0148*/ 	.short	0x010a
        /*014a*/ 	.byte	0x3f
	.zero		1


	//   ....[12]....
        /*014c*/ 	.word	0x000017c0
        /*0150*/ 	.word	0x00000005
        /*0154*/ 	.word	0x00000000
        /*0158*/ 	.short	0x010a
        /*015a*/ 	.byte	0x3f
	.zero		1


	//   ....[13]....
        /*015c*/ 	.word	0x00001800
        /*0160*/ 	.word	0x00000005
        /*0164*/ 	.word	0x00000000
        /*0168*/ 	.short	0x010a
        /*016a*/ 	.byte	0x3f
	.zero		1


	//   ....[14]....
        /*016c*/ 	.word	0x00001960
        /*0170*/ 	.word	0x00000005
        /*0174*/ 	.word	0x00000000
        /*0178*/ 	.short	0x0101
        /*017a*/ 	.byte	0x3f
	.zero		1


	//   ....[15]....
        /*017c*/ 	.word	0x00001b40
        /*0180*/ 	.word	0x00000003
        /*0184*/ 	.word	0x00000000
        /*0188*/ 	.short	0x0101
        /*018a*/ 	.byte	0x3f
	.zero		1


	//   ....[16]....
        /*018c*/ 	.word	0x00006060
        /*0190*/ 	.word	0x00000014
        /*0194*/ 	.word	0x00000020
        /*0198*/ 	.short	0x010a
        /*019a*/ 	.byte	0x3f
	.zero		1


	//   ....[17]....
        /*019c*/ 	.word	0x00006420
        /*01a0*/ 	.word	0x00000005
        /*01a4*/ 	.word	0x00000058
        /*01a8*/ 	.short	0x0101
        /*01aa*/ 	.byte	0x3f
	.zero		1


	//   ....[18]....
        /*01ac*/ 	.word	0x00006b40
        /*01b0*/ 	.word	0x00000007
        /*01b4*/ 	.word	0x00000000
        /*01b8*/ 	.short	0x010a
        /*01ba*/ 	.byte	0x3f
	.zero		1


	//   ....[19]....
        /*01bc*/ 	.word	0x00006bc0
        /*01c0*/ 	.word	0x00000008
        /*01c4*/ 	.word	0x00000000
        /*01c8*/ 	.short	0x010a
        /*01ca*/ 	.byte	0x3f
	.zero		1


	//   ....[20]....
        /*01cc*/ 	.word	0x00006c50
        /*01d0*/ 	.word	0x0000000b
        /*01d4*/ 	.word	0x00000000
        /*01d8*/ 	.short	0x010a
        /*01da*/ 	.byte	0x3f
	.zero		1


	//   ....[21]....
        /*01dc*/ 	.word	0x00006ce0
        /*01e0*/ 	.word	0x00000003
        /*01e4*/ 	.word	0x00000000
        /*01e8*/ 	.short	0x010a
        /*01ea*/ 	.byte	0x3f
	.zero		1


	//   ....[22]....
        /*01ec*/ 	.word	0x00006d40
        /*01f0*/ 	.word	0x00000003
        /*01f4*/ 	.word	0x00000000
        /*01f8*/ 	.short	0x010a
        /*01fa*/ 	.byte	0x3f
	.zero		1


	//   ....[23]....
        /*01fc*/ 	.word	0x00006d90
        /*0200*/ 	.word	0x00000005
        /*0204*/ 	.word	0x00000000
        /*0208*/ 	.short	0x010a
        /*020a*/ 	.byte	0x3f
	.zero		1


	//   ....[24]....
        /*020c*/ 	.word	0x00006e60
        /*0210*/ 	.word	0x00000014
        /*0214*/ 	.word	0x00000020
        /*0218*/ 	.short	0x010a
        /*021a*/ 	.byte	0x3f
	.zero		1


	//   ....[25]....
        /*021c*/ 	.word	0x00006f30
        /*0220*/ 	.word	0x00000007
        /*0224*/ 	.word	0x00000000
        /*0228*/ 	.short	0x010a
        /*022a*/ 	.byte	0x3f
	.zero		1


	//   ....[26]....
        /*022c*/ 	.word	0x00006f80
        /*0230*/ 	.word	0x00000008
        /*0234*/ 	.word	0x00000000
        /*0238*/ 	.short	0x010a
        /*023a*/ 	.byte	0x3f
	.zero		1


	//   ....[27]....
        /*023c*/ 	.word	0x00006fd0
        /*0240*/ 	.word	0x0000000b
        /*0244*/ 	.word	0x00000000
        /*0248*/ 	.short	0x010a
        /*024a*/ 	.byte	0x3f
	.zero		1


	//----- nvinfo : EIATTR_NUM_MBARRIERS
	.align		4
.L_35:
        /*024c*/ 	.byte	0x03, 0x38
        /*024e*/ 	.short	0x000a


	//----- nvinfo : EIATTR_EXIT_INSTR_OFFSETS
	.align		4
        /*0250*/ 	.byte	0x04, 0x1c
        /*0252*/ 	.short	(.L_37 - .L_36)


	//   ....[0]....
.L_36:
        /*0254*/ 	.word	0x00000950


	//   ....[1]....
        /*0258*/ 	.word	0x00001160


	//   ....[2]....
        /*025c*/ 	.word	0x00005760


	//   ....[3]....
        /*0260*/ 	.word	0x00005cc0


	//   ....[4]....
        /*0264*/ 	.word	0x00006d30


	//----- nvinfo : EIATTR_MAX_THREADS
	.align		4
.L_37:
        /*0268*/ 	.byte	0x04, 0x05
        /*026a*/ 	.short	(.L_39 - .L_38)
.L_38:
        /*026c*/ 	.word	0x00000180
        /*0270*/ 	.word	0x00000001
        /*0274*/ 	.word	0x00000001


	//----- nvinfo : EIATTR_CRS_STACK_SIZE
	.align		4
.L_39:
        /*0278*/ 	.byte	0x04, 0x1e
        /*027a*/ 	.short	(.L_41 - .L_40)
.L_40:
        /*027c*/ 	.word	0x00000000


	//----- nvinfo : EIATTR_CBANK_PARAM_SIZE
	.align		4
.L_41:
        /*0280*/ 	.byte	0x03, 0x19
        /*0282*/ 	.short	0x0470


	//----- nvinfo : EIATTR_PARAM_CBANK
	.align		4
        /*0284*/ 	.byte	0x04, 0x0a
        /*0286*/ 	.short	(.L_43 - .L_42)
	.align		4
.L_42:
        /*0288*/ 	.word	index@(.nv.constant0._ZN7cutlass13device_kernelINS_4gemm6kernel13GemmUniversalIN4cute5tupleIJiiiiEEENS1_10collective13CollectiveMmaINS1_34MainloopSm90TmaGmmaWarpSpecializedILi4ENS5_IJNS4_1CILi2EEENSA_ILi1EEESC_EEENS1_35KernelTmaWarpSpecializedCooperativeEEENS5_IJNSA_ILi128EEESG_NSA_ILi64EEEEEEaNS5_IJlSC_lEEEaSJ_NS4_8TiledMMAINS4_8MMA_AtomIJNS4_4SM904GMMA27MMA_64x128x32_S32S8S8_SS_TNEEEENS4_6LayoutISD_NS5_IJSC_NSA_ILi0EEESR_EEEEENS5_IJNS4_10UnderscoreESU_SU_EEEEENS4_13SM90_TMA_LOADENS4_14ComposedLayoutINS4_7SwizzleILi2ELi4ELi3EEENS4_18smem_ptr_flag_bitsILi8EEENSQ_INS5_IJNSA_ILi8EEESH_EEENS5_IJSH_SC_EEEEEEEvNS4_8identityENS4_23SM90_TMA_LOAD_MULTICASTES17_vS18_EENS_8epilogue10collective6detail29Sm90TmaWarpSpecializedAdapterINS1C_15DefaultEpilogueIaSJ_SJ_NS1B_6thread17LinearCombinationIaLi1EiiLNS1G_9ScaleType4KindE0ELNS_15FloatRoundStyleE2EaEENS1_15EpilogueDefaultEEEEEvvEEEEvNT_6ParamsE)
        /*028c*/ 	.short	0x0210
        /*028e*/ 	.short	0x0470


	//----- nvinfo : EIATTR_SW_WAR
	.align		4
.L_43:
        /*0290*/ 	.byte	0x04, 0x36
        /*0292*/ 	.short	(.L_45 - .L_44)
.L_44:
        /*0294*/ 	.word	0x00000008
.L_45:


//--------------------- .nv.callgraph             --------------------------
	.section	.nv.callgraph,"",@"SHT_CUDA_CALLGRAPH"
	.align	4
	.sectionentsize	8
	.align		4
        /*0000*/ 	.word	0x00000000
	.align		4
        /*0004*/ 	.word	0xffffffff
	.align		4
        /*0008*/ 	.word	index@(_ZN7cutlass13device_kernelINS_4gemm6kernel13GemmUniversalIN4cute5tupleIJiiiiEEENS1_10collective13CollectiveMmaINS1_34MainloopSm90TmaGmmaWarpSpecializedILi4ENS5_IJNS4_1CILi2EEENSA_ILi1EEESC_EEENS1_35KernelTmaWarpSpecializedCooperativeEEENS5_IJNSA_ILi128EEESG_NSA_ILi64EEEEEEaNS5_IJlSC_lEEEaSJ_NS4_8TiledMMAINS4_8MMA_AtomIJNS4_4SM904GMMA27MMA_64x128x32_S32S8S8_SS_TNEEEENS4_6LayoutISD_NS5_IJSC_NSA_ILi0EEESR_EEEEENS5_IJNS4_10UnderscoreESU_SU_EEEEENS4_13SM90_TMA_LOADENS4_14ComposedLayoutINS4_7SwizzleILi2ELi4ELi3EEENS4_18smem_ptr_flag_bitsILi8EEENSQ_INS5_IJNSA_ILi8EEESH_EEENS5_IJSH_SC_EEEEEEEvNS4_8identityENS4_23SM90_TMA_LOAD_MULTICASTES17_vS18_EENS_8epilogue10collective6detail29Sm90TmaWarpSpecializedAdapterINS1C_15DefaultEpilogueIaSJ_SJ_NS1B_6thread17LinearCombinationIaLi1EiiLNS1G_9ScaleType4KindE0ELNS_15FloatRoundStyleE2EaEENS1_15EpilogueDefaultEEEEEvvEEEEvNT_6ParamsE)
	.align		4
        /*000c*/ 	.word	index@(__assertfail)
	.align		4
        /*0010*/ 	.word	0x00000000
	.align		4
        /*0014*/ 	.word	0xfffffffe
	.align		4
        /*0018*/ 	.word	0x00000000
	.align		4
        /*001c*/ 	.word	0xfffffffd
	.align		4
        /*0020*/ 	.word	0x00000000
	.align		4
        /*0024*/ 	.word	0xfffffffc


//--------------------- .nv.constant4             --------------------------
	.section	.nv.constant4,"a",@progbits
	.align	8
	.align		8
.nv.constant4:
        /*0000*/ 	.dword	__assertfail
	.align		8
        /*0008*/ 	.dword	__unnamed_1
	.align		8
        /*0010*/ 	.dword	_ZN39_INTERNAL_1159e7b0_4_k_cu_621ee2a5_53904cuda3std3__45__cpo5beginE
	.align		8
        /*0018*/ 	.dword	_ZN39_INTERNAL_1159e7b0_4_k_cu_621ee2a5_53904cuda3std3__45__cpo3endE
	.align		8
        /*0020*/ 	.dword	_ZN39_INTERNAL_1159e7b0_4_k_cu_621ee2a5_53904cuda3std3__45__cpo6cbeginE
	.align		8
        /*0028*/ 	.dword	_ZN39_INTERNAL_1159e7b0_4_k_cu_621ee2a5_53904cuda3std3__45__cpo4cendE
	.align		8
        /*0030*/ 	.dword	_ZN39_INTERNAL_1159e7b0_4_k_cu_621ee2a5_53904cuda3std3__441_GLOBAL__N__1159e7b0_4_k_cu_621ee2a5_53906ignoreE
	.align		8
        /*0038*/ 	.dword	_ZN39_INTERNAL_1159e7b0_4_k_cu_621ee2a5_53904cuda3std3__419piecewise_constructE
	.align		8
        /*0040*/ 	.dword	_ZN39_INTERNAL_1159e7b0_4_k_cu_621ee2a5_53904cuda3std3__48in_placeE
	.align		8
        /*0048*/ 	.dword	_ZN39_INTERNAL_1159e7b0_4_k_cu_621ee2a5_53904cuda3std6ranges3__45__cpo4swapE
	.align		8
        /*0050*/ 	.dword	_ZN39_INTERNAL_1159e7b0_4_k_cu_621ee2a5_53904cuda3std6ranges3__45__cpo9iter_moveE
	.align		8
        /*0058*/ 	.dword	_ZN39_INTERNAL_1159e7b0_4_k_cu_621ee2a5_53904cute7productE
	.align		8
        /*0060*/ 	.dword	_ZN39_INTERNAL_1159e7b0_4_k_cu_621ee2a5_53904cute1_E
	.align		8
        /*0068*/ 	.dword	$str$22
	.align		8
        /*0070*/ 	.dword	$str$23


//--------------------- .text._ZN7cutlass13device_kernelINS_4gemm6kernel13GemmUniversalIN4cute5tupleIJiiiiEEENS1_10collective13CollectiveMmaINS1_34MainloopSm90TmaGmmaWarpSpecializedILi4ENS5_IJNS4_1CILi2EEENSA_ILi1EEESC_EEENS1_35KernelTmaWarpSpecializedCooperativeEEENS5_IJNSA_ILi128EEESG_NSA_ILi64EEEEEEaNS5_IJlSC_lEEEaSJ_NS4_8TiledMMAINS4_8MMA_AtomIJNS4_4SM904GMMA27MMA_64x128x32_S32S8S8_SS_TNEEEENS4_6LayoutISD_NS5_IJSC_NSA_ILi0EEESR_EEEEENS5_IJNS4_10UnderscoreESU_SU_EEEEENS4_13SM90_TMA_LOADENS4_14ComposedLayoutINS4_7SwizzleILi2ELi4ELi3EEENS4_18smem_ptr_flag_bitsILi8EEENSQ_INS5_IJNSA_ILi8EEESH_EEENS5_IJSH_SC_EEEEEEEvNS4_8identityENS4_23SM90_TMA_LOAD_MULTICASTES17_vS18_EENS_8epilogue10collective6detail29Sm90TmaWarpSpecializedAdapterINS1C_15DefaultEpilogueIaSJ_SJ_NS1B_6thread17LinearCombinationIaLi1EiiLNS1G_9ScaleType4KindE0ELNS_15FloatRoundStyleE2EaEENS1_15EpilogueDefaultEEEEEvvEEEEvNT_6ParamsE --------------------------
	.section	.text._ZN7cutlass13device_kernelINS_4gemm6kernel13GemmUniversalIN4cute5tupleIJiiiiEEENS1_10collective13CollectiveMmaINS1_34MainloopSm90TmaGmmaWarpSpecializedILi4ENS5_IJNS4_1CILi2EEENSA_ILi1EEESC_EEENS1_35KernelTmaWarpSpecializedCooperativeEEENS5_IJNSA_ILi128EEESG_NSA_ILi64EEEEEEaNS5_IJlSC_lEEEaSJ_NS4_8TiledMMAINS4_8MMA_AtomIJNS4_4SM904GMMA27MMA_64x128x32_S32S8S8_SS_TNEEEENS4_6LayoutISD_NS5_IJSC_NSA_ILi0EEESR_EEEEENS5_IJNS4_10UnderscoreESU_SU_EEEEENS4_13SM90_TMA_LOADENS4_14ComposedLayoutINS4_7SwizzleILi2ELi4ELi3EEENS4_18smem_ptr_flag_bitsILi8EEENSQ_INS5_IJNSA_ILi8EEESH_EEENS5_IJSH_SC_EEEEEEEvNS4_8identityENS4_23SM90_TMA_LOAD_MULTICASTES17_vS18_EENS_8epilogue10collective6detail29Sm90TmaWarpSpecializedAdapterINS1C_15DefaultEpilogueIaSJ_SJ_NS1B_6thread17LinearCombinationIaLi1EiiLNS1G_9ScaleType4KindE0ELNS_15FloatRoundStyleE2EaEENS1_15EpilogueDefaultEEEEEvvEEEEvNT_6ParamsE,"ax",@progbits
	.align	128
.text._ZN7cutlass13device_kernelINS_4gemm6kernel13GemmUniversalIN4cute5tupleIJiiiiEEENS1_10collective13CollectiveMmaINS1_34MainloopSm90TmaGmmaWarpSpecializedILi4ENS5_IJNS4_1CILi2EEENSA_ILi1EEESC_EEENS1_35KernelTmaWarpSpecializedCooperativeEEENS5_IJNSA_ILi128EEESG_NSA_ILi64EEEEEEaNS5_IJlSC_lEEEaSJ_NS4_8TiledMMAINS4_8MMA_AtomIJNS4_4SM904GMMA27MMA_64x128x32_S32S8S8_SS_TNEEEENS4_6LayoutISD_NS5_IJSC_NSA_ILi0EEESR_EEEEENS5_IJNS4_10UnderscoreESU_SU_EEEEENS4_13SM90_TMA_LOADENS4_14ComposedLayoutINS4_7SwizzleILi2ELi4ELi3EEENS4_18smem_ptr_flag_bitsILi8EEENSQ_INS5_IJNSA_ILi8EEESH_EEENS5_IJSH_SC_EEEEEEEvNS4_8identityENS4_23SM90_TMA_LOAD_MULTICASTES17_vS18_EENS_8epilogue10collective6detail29Sm90TmaWarpSpecializedAdapterINS1C_15DefaultEpilogueIaSJ_SJ_NS1B_6thread17LinearCombinationIaLi1EiiLNS1G_9ScaleType4KindE0ELNS_15FloatRoundStyleE2EaEENS1_15EpilogueDefaultEEEEEvvEEEEvNT_6ParamsE:
        .type           _ZN7cutlass13device_kernelINS_4gemm6kernel13GemmUniversalIN4cute5tupleIJiiiiEEENS1_10collective13CollectiveMmaINS1_34MainloopSm90TmaGmmaWarpSpecializedILi4ENS5_IJNS4_1CILi2EEENSA_ILi1EEESC_EEENS1_35KernelTmaWarpSpecializedCooperativeEEENS5_IJNSA_ILi128EEESG_NSA_ILi64EEEEEEaNS5_IJlSC_lEEEaSJ_NS4_8TiledMMAINS4_8MMA_AtomIJNS4_4SM904GMMA27MMA_64x128x32_S32S8S8_SS_TNEEEENS4_6LayoutISD_NS5_IJSC_NSA_ILi0EEESR_EEEEENS5_IJNS4_10UnderscoreESU_SU_EEEEENS4_13SM90_TMA_LOADENS4_14ComposedLayoutINS4_7SwizzleILi2ELi4ELi3EEENS4_18smem_ptr_flag_bitsILi8EEENSQ_INS5_IJNSA_ILi8EEESH_EEENS5_IJSH_SC_EEEEEEEvNS4_8identityENS4_23SM90_TMA_LOAD_MULTICASTES17_vS18_EENS_8epilogue10collective6detail29Sm90TmaWarpSpecializedAdapterINS1C_15DefaultEpilogueIaSJ_SJ_NS1B_6thread17LinearCombinationIaLi1EiiLNS1G_9ScaleType4KindE0ELNS_15FloatRoundStyleE2EaEENS1_15EpilogueDefaultEEEEEvvEEEEvNT_6ParamsE,@function
        .size           _ZN7cutlass13device_kernelINS_4gemm6kernel13GemmUniversalIN4cute5tupleIJiiiiEEENS1_10collective13CollectiveMmaINS1_34MainloopSm90TmaGmmaWarpSpecializedILi4ENS5_IJNS4_1CILi2EEENSA_ILi1EEESC_EEENS1_35KernelTmaWarpSpecializedCooperativeEEENS5_IJNSA_ILi128EEESG_NSA_ILi64EEEEEEaNS5_IJlSC_lEEEaSJ_NS4_8TiledMMAINS4_8MMA_AtomIJNS4_4SM904GMMA27MMA_64x128x32_S32S8S8_SS_TNEEEENS4_6LayoutISD_NS5_IJSC_NSA_ILi0EEESR_EEEEENS5_IJNS4_10UnderscoreESU_SU_EEEEENS4_13SM90_TMA_LOADENS4_14ComposedLayoutINS4_7SwizzleILi2ELi4ELi3EEENS4_18smem_ptr_flag_bitsILi8EEENSQ_INS5_IJNSA_ILi8EEESH_EEENS5_IJSH_SC_EEEEEEEvNS4_8identityENS4_23SM90_TMA_LOAD_MULTICASTES17_vS18_EENS_8epilogue10collective6detail29Sm90TmaWarpSpecializedAdapterINS1C_15DefaultEpilogueIaSJ_SJ_NS1B_6thread17LinearCombinationIaLi1EiiLNS1G_9ScaleType4KindE0ELNS_15FloatRoundStyleE2EaEENS1_15EpilogueDefaultEEEEEvvEEEEvNT_6ParamsE,(.L_x_201 - _ZN7cutlass13device_kernelINS_4gemm6kernel13GemmUniversalIN4cute5tupleIJiiiiEEENS1_10collective13CollectiveMmaINS1_34MainloopSm90TmaGmmaWarpSpecializedILi4ENS5_IJNS4_1CILi2EEENSA_ILi1EEESC_EEENS1_35KernelTmaWarpSpecializedCooperativeEEENS5_IJNSA_ILi128EEESG_NSA_ILi64EEEEEEaNS5_IJlSC_lEEEaSJ_NS4_8TiledMMAINS4_8MMA_AtomIJNS4_4SM904GMMA27MMA_64x128x32_S32S8S8_SS_TNEEEENS4_6LayoutISD_NS5_IJSC_NSA_ILi0EEESR_EEEEENS5_IJNS4_10UnderscoreESU_SU_EEEEENS4_13SM90_TMA_LOADENS4_14ComposedLayoutINS4_7SwizzleILi2ELi4ELi3EEENS4_18smem_ptr_flag_bitsILi8EEENSQ_INS5_IJNSA_ILi8EEESH_EEENS5_IJSH_SC_EEEEEEEvNS4_8identityENS4_23SM90_TMA_LOAD_MULTICASTES17_vS18_EENS_8epilogue10collective6detail29Sm90TmaWarpSpecializedAdapterINS1C_15DefaultEpilogueIaSJ_SJ_NS1B_6thread17LinearCombinationIaLi1EiiLNS1G_9ScaleType4KindE0ELNS_15FloatRoundStyleE2EaEENS1_15EpilogueDefaultEEEEEvvEEEEvNT_6ParamsE)
        .other          _ZN7cutlass13device_kernelINS_4gemm6kernel13GemmUniversalIN4cute5tupleIJiiiiEEENS1_10collective13CollectiveMmaINS1_34MainloopSm90TmaGmmaWarpSpecializedILi4ENS5_IJNS4_1CILi2EEENSA_ILi1EEESC_EEENS1_35KernelTmaWarpSpecializedCooperativeEEENS5_IJNSA_ILi128EEESG_NSA_ILi64EEEEEEaNS5_IJlSC_lEEEaSJ_NS4_8TiledMMAINS4_8MMA_AtomIJNS4_4SM904GMMA27MMA_64x128x32_S32S8S8_SS_TNEEEENS4_6LayoutISD_NS5_IJSC_NSA_ILi0EEESR_EEEEENS5_IJNS4_10UnderscoreESU_SU_EEEEENS4_13SM90_TMA_LOADENS4_14ComposedLayoutINS4_7SwizzleILi2ELi4ELi3EEENS4_18smem_ptr_flag_bitsILi8EEENSQ_INS5_IJNSA_ILi8EEESH_EEENS5_IJSH_SC_EEEEEEEvNS4_8identityENS4_23SM90_TMA_LOAD_MULTICASTES17_vS18_EENS_8epilogue10collective6detail29Sm90TmaWarpSpecializedAdapterINS1C_15DefaultEpilogueIaSJ_SJ_NS1B_6thread17LinearCombinationIaLi1EiiLNS1G_9ScaleType4KindE0ELNS_15FloatRoundStyleE2EaEENS1_15EpilogueDefaultEEEEEvvEEEEvNT_6ParamsE,@"STO_CUDA_ENTRY STV_DEFAULT"
_ZN7cutlass13device_kernelINS_4gemm6kernel13GemmUniversalIN4cute5tupleIJiiiiEEENS1_10collective13CollectiveMmaINS1_34MainloopSm90TmaGmmaWarpSpecializedILi4ENS5_IJNS4_1CILi2EEENSA_ILi1EEESC_EEENS1_35KernelTmaWarpSpecializedCooperativeEEENS5_IJNSA_ILi128EEESG_NSA_ILi64EEEEEEaNS5_IJlSC_lEEEaSJ_NS4_8TiledMMAINS4_8MMA_AtomIJNS4_4SM904GMMA27MMA_64x128x32_S32S8S8_SS_TNEEEENS4_6LayoutISD_NS5_IJSC_NSA_ILi0EEESR_EEEEENS5_IJNS4_10UnderscoreESU_SU_EEEEENS4_13SM90_TMA_LOADENS4_14ComposedLayoutINS4_7SwizzleILi2ELi4ELi3EEENS4_18smem_ptr_flag_bitsILi8EEENSQ_INS5_IJNSA_ILi8EEESH_EEENS5_IJSH_SC_EEEEEEEvNS4_8identityENS4_23SM90_TMA_LOAD_MULTICASTES17_vS18_EENS_8epilogue10collective6detail29Sm90TmaWarpSpecializedAdapterINS1C_15DefaultEpilogueIaSJ_SJ_NS1B_6thread17LinearCombinationIaLi1EiiLNS1G_9ScaleType4KindE0ELNS_15FloatRoundStyleE2EaEENS1_15EpilogueDefaultEEEEEvvEEEEvNT_6ParamsE:
[----:B------:R-:W0:Y:S01]  /*0000*/  LDC R1, c[0x0][0x28] ;  /* 0x00000a00ff017b82 */ /* 0x000e220000000800 */
[----:B------:R-:W1:Y:S01]  /*0010*/  S2R R18, SR_TID.X ;  /* 0x0000000000127919 */ /* 0x000e620000002100 */
[----:B------:R-:W-:Y:S01]  /*0020*/  ELECT P0, URZ, PT ;  /* 0x00000000003f782f */ /* 0x000fe20003800000 */
[----:B------:R-:W-:Y:S01]  /*0030*/  BSSY B0, `(.L_x_0) ;  /* 0x000000f000007945 */ /* 0x000fe20003800000 */
[--C-:B-1----:R-:W-:Y:S02]  /*0040*/  SHF.R.U32.HI R0, RZ, 0x5, R18.reuse ;  /* 0x00000005ff007819 */ /* 0x102fe40000011612 */
[----:B------:R-:W-:-:S03]  /*0050*/  SHF.R.U32.HI R3, RZ, 0x7, R18 ;  /* 0x00000007ff037819 */ /* 0x000fc60000011612 */
[----:B------:R-:W1:Y:S04]  /*0060*/  SHFL.IDX PT, R2, R0, RZ, 0x1f ;  /* 0x00001fff00027589 */ /* 0x000e6800000e0000 */
[----:B------:R2:W3:Y:S01]  /*0070*/  SHFL.IDX PT, R5, R3, RZ, 0x1f ;  /* 0x00001fff03057589 */ /* 0x0004e200000e0000 */
[----:B-1----:R-:W-:-:S13]  /*0080*/  ISETP.NE.OR P0, PT, R2, RZ, !P0 ;  /* 0x000000ff0200720c */ /* 0x002fda0004705670 */
[----:B0-23--:R-:W-:Y:S05]  /*0090*/  @P0 BRA `(.L_x_1) ;  /* 0x0000000000200947 */ /* 0x00dfea0003800000 */
[----:B------:R-:W-:Y:S02]  /*00a0*/  ULDC.64 UR4, c[0x0][0x198] ;  /* 0x0000660000047ab9 */ /* 0x000fe40000000a00 */
[----:B------:R-:W-:Y:S02]  /*00b0*/  UIADD3 UR6, UP0, UR4, 0xf0, URZ ;  /* 0x000000f004067890 */ /* 0x000fe4000ff1e03f */
[----:B------:R-:W-:Y:S02]  /*00c0*/  UIADD3 UR4, UP1, UR4, 0x1f0, URZ ;  /* 0x000001f004047890 */ /* 0x000fe4000ff3e03f */
[----:B------:R-:W-:Y:S02]  /*00d0*/  UIADD3.X UR7, URZ, UR5, URZ, UP0, !UPT ;  /* 0x000000053f077290 */ /* 0x000fe400087fe43f */
[----:B------:R-:W-:-:S07]  /*00e0*/  UIADD3.X UR5, URZ, UR5, URZ, UP1, !UPT ;  /* 0x000000053f057290 */ /* 0x000fce0008ffe43f */
[----:B------:R0:W-:Y:S02]  /*00f0*/  UTMACCTL.PF [UR6] ;  /* 0x00000000060079b9 */ /* 0x0001e40008040000 */
[----:B------:R0:W-:Y:S02]  /*0100*/  UTMACCTL.PF [UR4] ;  /* 0x00000000040079b9 */ /* 0x0001e40008040000 */
[----:B0-----:R-:W-:Y:S01]  /*0110*/  NOP ;  /* 0x0000000000007918 */ /* 0x001fe20000000000 */
.L_x_1:
[----:B------:R-:W-:Y:S05]  /*0120*/  BSYNC B0 ;  /* 0x0000000000007941 */ /* 0x000fea0003800000 */
.L_x_0:
[----:B------:R-:W0:Y:S02]  /*0130*/  SHFL.IDX PT, R3, R0, RZ, 0x1f ;  /* 0x00001fff00037589 */ /* 0x000e2400000e0000 */
[----:B0-----:R-:W-:-:S13]  /*0140*/  ISETP.NE.AND P0, PT, R3, RZ, PT ;  /* 0x000000ff0300720c */ /* 0x001fda0003f05270 */
[----:B------:R-:W-:Y:S05]  /*0150*/  @P0 BRA `(.L_x_2) ;  /* 0x0000000000580947 */ /* 0x000fea0003800000 */
[----:B------:R-:W0:Y:S01]  /*0160*/  S2UR UR8, SR_CgaCtaId ;  /* 0x00000000000879c3 */ /* 0x000e220000008800 */
[----:B------:R-:W-:Y:S01]  /*0170*/  UMOV UR4, 0x400 ;  /* 0x0000040000047882 */ /* 0x000fe20000000000 */
[----:B------:R-:W-:Y:S01]  /*0180*/  UMOV UR5, 0x1 ;  /* 0x0000000100057882 */ /* 0x000fe20000000000 */
[----:B------:R-:W-:Y:S01]  /*0190*/  UMOV UR6, 0x4 ;  /* 0x0000000400067882 */ /* 0x000fe20000000000 */
[----:B------:R-:W-:Y:S01]  /*01a0*/  ELECT P0, URZ, PT ;  /* 0x00000000003f782f */ /* 0x000fe20003800000 */
[----:B------:R-:W-:-:S04]  /*01b0*/  UIADD3 UR6, -UR6, 0x100000, URZ ;  /* 0x0010000006067890 */ /* 0x000fc8000fffe13f */
[----:B------:R-:W-:Y:S02]  /*01c0*/  USHF.L.U32 UR7, UR6, 0xb, URZ ;  /* 0x0000000b06077899 */ /* 0x000fe4000800063f */
[----:B------:R-:W-:Y:S02]  /*01d0*/  USHF.L.U32 UR6, UR6, 0x1, URZ ;  /* 0x0000000106067899 */ /* 0x000fe4000800063f */
[----:B0-----:R-:W-:Y:S02]  /*01e0*/  ULEA UR8, UR8, UR4, 0x18 ;  /* 0x0000000408087291 */ /* 0x001fe4000f8ec03f */
[----:B------:R-:W-:-:S04]  /*01f0*/  UIADD3 UR4, -UR5, 0x100000, URZ ;  /* 0x0010000005047890 */ /* 0x000fc8000fffe13f */
[----:B------:R-:W-:Y:S02]  /*0200*/  USHF.L.U32 UR5, UR4, 0xb, URZ ;  /* 0x0000000b04057899 */ /* 0x000fe4000800063f */
[----:B------:R-:W-:Y:S01]  /*0210*/  USHF.L.U32 UR4, UR4, 0x1, URZ ;  /* 0x0000000104047899 */ /* 0x000fe2000800063f */
[----:B------:R-:W0:Y:S11]  /*0220*/  FENCE.VIEW.ASYNC.S ;  /* 0x00000000000073c6 */ /* 0x000e360000000000 */
[----:B0-----:R0:W1:Y:S01]  /*0230*/  SYNCS.EXCH.64 URZ, [UR8], UR4 ;  /* 0x00000004083f75b2 */ /* 0x0010620008000100 */
[----:B------:R0:W2:Y:S01]  /*0240*/  SYNCS.EXCH.64 URZ, [UR8+0x20], UR6 ;  /* 0x00002006083f75b2 */ /* 0x0000a20008000100 */
[----:B------:R0:W3:Y:S01]  /*0250*/  SYNCS.EXCH.64 URZ, [UR8+0x8], UR4 ;  /* 0x00000804083f75b2 */ /* 0x0000e20008000100 */
[----:B------:R0:W4:Y:S01]  /*0260*/  SYNCS.EXCH.64 URZ, [UR8+0x28], UR6 ;  /* 0x00002806083f75b2 */ /* 0x0001220008000100 */
[----:B------:R0:W0:Y:S01]  /*0270*/  SYNCS.EXCH.64 URZ, [UR8+0x10], UR4 ;  /* 0x00001004083f75b2 */ /* 0x0000220008000100 */
[----:B------:R0:W0:Y:S01]  /*0280*/  SYNCS.EXCH.64 URZ, [UR8+0x30], UR6 ;  /* 0x00003006083f75b2 */ /* 0x0000220008000100 */
[----:B------:R0:W0:Y:S01]  /*0290*/  SYNCS.EXCH.64 URZ, [UR8+0x18], UR4 ;  /* 0x00001804083f75b2 */ /* 0x0000220008000100 */
[----:B------:R0:W0:Y:S01]  /*02a0*/  SYNCS.EXCH.64 URZ, [UR8+0x38], UR6 ;  /* 0x00003806083f75b2 */ /* 0x0000220008000100 */
[----:B------:R-:W-:Y:S01]  /*02b0*/  NOP ;  /* 0x0000000000007918 */ /* 0x000fe20000000000 */
.L_x_2:
[----:B------:R-:W-:Y:S01]  /*02c0*/  SHF.R.S32.HI R7, RZ, 0x1f, R18 ;  /* 0x0000001fff077819 */ /* 0x000fe20000011412 */
[----:B------:R-:W5:Y:S01]  /*02d0*/  SHFL.IDX PT, R0, R0, RZ, 0x1f ;  /* 0x00001fff00007589 */ /* 0x000f6200000e0000 */
[----:B0-----:R-:W0:Y:S01]  /*02e0*/  S2UR UR8, SR_CTAID.X ;  /* 0x00000000000879c3 */ /* 0x001e220000002500 */
[----:B------:R-:W-:Y:S02]  /*02f0*/  ELECT P0, URZ, PT ;  /* 0x00000000003f782f */ /* 0x000fe40003800000 */
[----:B------:R-:W-:Y:S01]  /*0300*/  LEA.HI R7, R7, R18, RZ, 0x7 ;  /* 0x0000001207077211 */ /* 0x000fe200078f38ff */
[----:B------:R-:W1:Y:S01]  /*0310*/  S2R R4, SR_CTAID.Y ;  /* 0x0000000000047919 */ /* 0x000e620000002600 */
[----:B------:R-:W-:Y:S01]  /*0320*/  SHF.R.S32.HI R8, RZ, 0x1f, R3 ;  /* 0x0000001fff087819 */ /* 0x000fe20000011403 */
[----:B------:R-:W-:Y:S01]  /*0330*/  ULDC UR4, c[0x0][0x150] ;  /* 0x0000540000047ab9 */ /* 0x000fe20000000800 */
[----:B------:R-:W-:Y:S01]  /*0340*/  LOP3.LUT R7, R7, 0xffffff80, RZ, 0xc0, !PT ;  /* 0xffffff8007077812 */ /* 0x000fe200078ec0ff */
[----:B------:R-:W-:Y:S01]  /*0350*/  NOP ;  /* 0x0000000000007918 */ /* 0x000fe20000000000 */
[----:B------:R-:W-:Y:S01]  /*0360*/  LEA.HI R8, R8, R3, RZ, 0x2 ;  /* 0x0000000308087211 */ /* 0x000fe200078f10ff */
[----:B------:R-:W2:Y:S01]  /*0370*/  LDC R10, c[0x0][0x144] ;  /* 0x00005100ff0a7b82 */ /* 0x000ea20000000800 */
[----:B------:R-:W-:Y:S01]  /*0380*/  NOP ;  /* 0x0000000000007918 */ /* 0x000fe20000000000 */
[----:B------:R-:W-:Y:S01]  /*0390*/  IMAD.IADD R6, R18, 0x1, -R7 ;  /* 0x0000000112067824 */ /* 0x000fe200078e0a07 */
[----:B------:R-:W-:Y:S01]  /*03a0*/  LOP3.LUT R8, R8, 0x3ffffffc, RZ, 0xc0, !PT ;  /* 0x3ffffffc08087812 */ /* 0x000fe200078ec0ff */
[----:B------:R-:W-:Y:S01]  /*03b0*/  IMAD.MOV.U32 R23, RZ, RZ, 0x1 ;  /* 0x00000001ff177424 */ /* 0x000fe200078e00ff */
[----:B------:R-:W-:-:S02]  /*03c0*/  ISETP.NE.AND P3, PT, R5, RZ, PT ;  /* 0x000000ff0500720c */ /* 0x000fc40003f65270 */
[----:B------:R-:W-:Y:S01]  /*03d0*/  SHF.R.S32.HI R7, RZ, 0x1f, R6 ;  /* 0x0000001fff077819 */ /* 0x000fe20000011406 */
[----:B------:R-:W-:Y:S01]  /*03e0*/  IMAD.IADD R8, R3, 0x1, -R8 ;  /* 0x0000000103087824 */ /* 0x000fe200078e0a08 */
[----:B------:R-:W3:Y:S02]  /*03f0*/  LDC R13, c[0x0][0x140] ;  /* 0x00005000ff0d7b82 */ /* 0x000ee40000000800 */
[----:B------:R-:W-:Y:S02]  /*0400*/  LEA.HI R7, R7, R6, RZ, 0x3 ;  /* 0x0000000607077211 */ /* 0x000fe400078f18ff */
[----:B-----5:R-:W-:Y:S02]  /*0410*/  ISETP.NE.OR P0, PT, R0, RZ, !P0 ;  /* 0x000000ff0000720c */ /* 0x020fe40004705670 */
[--C-:B------:R-:W-:Y:S02]  /*0420*/  SHF.R.S32.HI R0, RZ, 0x3, R7.reuse ;  /* 0x00000003ff007819 */ /* 0x100fe40000011407 */
[----:B------:R-:W-:-:S02]  /*0430*/  SHF.R.S32.HI R7, RZ, 0x1f, R7 ;  /* 0x0000001fff077819 */ /* 0x000fc40000011407 */
[----:B0-----:R-:W-:Y:S02]  /*0440*/  I2FP.F32.U32 R9, UR8 ;  /* 0x0000000800097c45 */ /* 0x001fe40008201000 */
[----:B------:R-:W-:-:S03]  /*0450*/  LEA.HI R7, R7, R0, RZ, 0x2 ;  /* 0x0000000007077211 */ /* 0x000fc600078f10ff */
[----:B------:R-:W-:Y:S01]  /*0460*/  FMUL R9, R9, UR4 ;  /* 0x0000000409097c20 */ /* 0x000fe20008400000 */
[----:B------:R-:W-:Y:S01]  /*0470*/  LOP3.LUT R7, R7, 0xfffffffc, RZ, 0xc0, !PT ;  /* 0xfffffffc07077812 */ /* 0x000fe200078ec0ff */
[----:B------:R-:W-:Y:S01]  /*0480*/  VOTEU.ALL UP0, P0 ;  /* 0x00000000003f7886 */ /* 0x000fe20000000000 */
[----:B-1----:R-:W-:Y:S01]  /*0490*/  I2FP.F32.U32 R3, R4 ;  /* 0x0000000400037245 */ /* 0x002fe20000201000 */
[----:B------:R-:W-:Y:S01]  /*04a0*/  ULDC UR4, c[0x0][0x154] ;  /* 0x0000550000047ab9 */ /* 0x000fe20000000800 */
[----:B------:R-:W-:Y:S01]  /*04b0*/  VOTEU.ALL UP1, P0 ;  /* 0x00000000003f7886 */ /* 0x000fe20000020000 */
[----:B------:R-:W0:Y:S01]  /*04c0*/  F2I.U32.TRUNC.NTZ R9, R9 ;  /* 0x0000000900097305 */ /* 0x000e22000020f000 */
[----:B------:R-:W-:Y:S01]  /*04d0*/  IMAD.IADD R7, R0, 0x1, -R7 ;  /* 0x0000000100077824 */ /* 0x000fe200078e0a07 */
[----:B------:R-:W1:Y:S01]  /*04e0*/  @!UP0 S2UR UR7, SR_CgaCtaId ;  /* 0x00000000000789c3 */ /* 0x000e620000008800 */
[----:B------:R-:W-:Y:S01]  /*04f0*/  FMUL R12, R3, UR4 ;  /* 0x00000004030c7c20 */ /* 0x000fe20008400000 */
[----:B------:R-:W-:Y:S01]  /*0500*/  UMOV UR4, 0x20 ;  /* 0x0000002000047882 */ /* 0x000fe20000000000 */
[----:B------:R-:W-:Y:S01]  /*0510*/  IMAD R8, R8, 0x4, R7 ;  /* 0x0000000408087824 */ /* 0x000fe200078e0207 */
[----:B------:R-:W-:Y:S01]  /*0520*/  @!UP0 UMOV UR6, 0x400 ;  /* 0x0000040000068882 */ /* 0x000fe20000000000 */
[----:B------:R-:W-:-:S04]  /*0530*/  @!UP0 UIADD3 UR4, -UR4, 0x100000, URZ ;  /* 0x0010000004048890 */ /* 0x000fc8000fffe13f */
[----:B------:R-:W-:Y:S02]  /*0540*/  @!UP0 USHF.L.U32 UR5, UR4, 0xb, URZ ;  /* 0x0000000b04058899 */ /* 0x000fe4000800063f */
[----:B------:R-:W-:Y:S01]  /*0550*/  @!UP0 USHF.L.U32 UR4, UR4, 0x1, URZ ;  /* 0x0000000104048899 */ /* 0x000fe2000800063f */
[----:B---3--:R-:W-:Y:S01]  /*0560*/  ISETP.EQ.U32.AND P2, PT, R13, 0x1, PT ;  /* 0x000000010d00780c */ /* 0x008fe20003f42070 */
[----:B------:R-:W3:Y:S01]  /*0570*/  F2I.U32.TRUNC.NTZ R12, R12 ;  /* 0x0000000c000c7305 */ /* 0x000ee2000020f000 */
[----:B------:R-:W-:Y:S01]  /*0580*/  LEA.HI R0, R8, R8, RZ, 0x1 ;  /* 0x0000000808007211 */ /* 0x000fe200078f08ff */
[----:B------:R-:W5:Y:S03]  /*0590*/  LDC R7, c[0x0][0x148] ;  /* 0x00005200ff077b82 */ /* 0x000f660000000800 */
[----:B------:R-:W-:Y:S01]  /*05a0*/  LOP3.LUT R11, R0, 0xfffffffe, RZ, 0xc0, !PT ;  /* 0xfffffffe000b7812 */ /* 0x000fe200078ec0ff */
[----:B0-----:R-:W-:Y:S01]  /*05b0*/  IMAD.MOV R15, RZ, RZ, -R9 ;  /* 0x000000ffff0f7224 */ /* 0x001fe200078e0a09 */
[----:B------:R-:W-:-:S03]  /*05c0*/  SHF.R.S32.HI R9, RZ, 0x1f, R2 ;  /* 0x0000001fff097819 */ /* 0x000fc60000011402 */
[----:B--2---:R-:W-:Y:S01]  /*05d0*/  IMAD R3, R10, R15, UR8 ;  /* 0x000000080a037e24 */ /* 0x004fe2000f8e020f */
[----:B------:R-:W-:Y:S01]  /*05e0*/  LEA.HI R9, R9, R2, RZ, 0x2 ;  /* 0x0000000209097211 */ /* 0x000fe200078f10ff */
[C---:B------:R-:W-:Y:S02]  /*05f0*/  IMAD.IADD R0, R8.reuse, 0x1, -R11 ;  /* 0x0000000108007824 */ /* 0x040fe400078e0a0b */
[----:B------:R-:W-:Y:S01]  /*0600*/  IMAD.SHL.U32 R11, R8, 0x4, RZ ;  /* 0x00000004080b7824 */ /* 0x000fe200078e00ff */
[----:B------:R-:W-:Y:S01]  /*0610*/  LOP3.LUT R9, R9, 0xfffffffc, RZ, 0xc0, !PT ;  /* 0xfffffffc09097812 */ /* 0x000fe200078ec0ff */
[----:B---3--:R-:W-:Y:S01]  /*0620*/  IMAD.MOV R24, RZ, RZ, -R12 ;  /* 0x000000ffff187224 */ /* 0x008fe200078e0a0c */
[----:B------:R-:W-:Y:S01]  /*0630*/  ISETP.NE.AND P4, PT, R0, R3, PT ;  /* 0x000000030000720c */ /* 0x000fe20003f85270 */
[----:B-1----:R-:W-:Y:S01]  /*0640*/  @!UP0 ULEA UR6, UR7, UR6, 0x18 ;  /* 0x0000000607068291 */ /* 0x002fe2000f8ec03f */
[----:B------:R-:W-:Y:S01]  /*0650*/  LOP3.LUT R22, R8, 0xc, R11, 0x78, !PT ;  /* 0x0000000c08167812 */ /* 0x000fe200078e780b */
[----:B------:R-:W-:Y:S01]  /*0660*/  IMAD.IADD R0, R2, 0x1, -R9 ;  /* 0x0000000102007824 */ /* 0x000fe200078e0a09 */
[----:B------:R-:W-:Y:S01]  /*0670*/  VOTEU.ALL UP0, P0 ;  /* 0x00000000003f7886 */ /* 0x000fe20000000000 */
[----:B------:R-:W-:Y:S01]  /*0680*/  LOP3.LUT P0, RZ, R6, 0x7, RZ, 0xc0, !PT ;  /* 0x0000000706ff7812 */ /* 0x000fe2000780c0ff */
[----:B------:R-:W-:-:S02]  /*0690*/  VIADD R6, R5, 0xffffffff ;  /* 0xffffffff05067836 */ /* 0x000fc40000000000 */
[----:B------:R-:W-:Y:S01]  /*06a0*/  ISETP.NE.AND P1, PT, R0, 0x3, PT ;  /* 0x000000030000780c */ /* 0x000fe20003f25270 */
[----:B-----5:R-:W-:Y:S01]  /*06b0*/  IMAD R9, R7, R24, R4 ;  /* 0x0000001807097224 */ /* 0x020fe200078e0204 */
[----:B------:R-:W-:Y:S02]  /*06c0*/  ISETP.LT.U32.AND P0, PT, R22, 0x2, !P0 ;  /* 0x000000021600780c */ /* 0x000fe40004701070 */
[----:B------:R-:W-:Y:S01]  /*06d0*/  ISETP.EQ.OR P1, PT, R0, RZ, !P1 ;  /* 0x000000ff0000720c */ /* 0x000fe20004f22670 */
[----:B------:R-:W0:Y:S02]  /*06e0*/  FENCE.VIEW.ASYNC.S ;  /* 0x00000000000073c6 */ /* 0x000e240000000000 */
[----:B0-----:R0:W1:Y:S01]  /*06f0*/  @!UP0 SYNCS.EXCH.64 URZ, [UR6+0x50], UR4 ;  /* 0x00005004063f85b2 */ /* 0x0010620008000100 */
[----:B------:R-:W-:Y:S02]  /*0700*/  @P4 LEA.HI R2, R22, R22, RZ, 0x1 ;  /* 0x0000001616024211 */ /* 0x000fe400078f08ff */
[----:B------:R-:W-:-:S02]  /*0710*/  ISETP.EQ.AND P1, PT, R5, RZ, P1 ;  /* 0x000000ff0500720c */ /* 0x000fc40000f22270 */
[----:B------:R-:W-:Y:S02]  /*0720*/  @P4 SHF.R.S32.HI R2, RZ, 0x1, R2 ;  /* 0x00000001ff024819 */ /* 0x000fe40000011402 */
[----:B------:R-:W-:Y:S02]  /*0730*/  ISETP.GE.U32.AND P6, PT, R6, 0x2, PT ;  /* 0x000000020600780c */ /* 0x000fe40003fc6070 */
[----:B------:R-:W-:Y:S02]  /*0740*/  @P4 ISETP.NE.AND P5, PT, R2, R9, PT ;  /* 0x000000090200420c */ /* 0x000fe40003fa5270 */
[----:B------:R-:W-:Y:S02]  /*0750*/  SEL R2, RZ, 0x1, !P0 ;  /* 0x00000001ff027807 */ /* 0x000fe40004000000 */
[----:B------:R-:W-:Y:S02]  /*0760*/  @P4 SEL R23, RZ, 0x1, P5 ;  /* 0x00000001ff174807 */ /* 0x000fe40002800000 */
[----:B------:R-:W-:Y:S01]  /*0770*/  SEL R19, RZ, 0x1, !P1 ;  /* 0x00000001ff137807 */ /* 0x000fe20004800000 */
[----:B------:R0:W2:Y:S01]  /*0780*/  @!UP1 SYNCS.EXCH.64 URZ, [UR6+0x58], UR4 ;  /* 0x00005804063f95b2 */ /* 0x0000a20008000100 */
[----:B------:R-:W-:Y:S01]  /*0790*/  LOP3.LUT R23, R23, R2, RZ, 0xc0, !PT ;  /* 0x0000000217177212 */ /* 0x000fe200078ec0ff */
[----:B------:R-:W-:Y:S01]  /*07a0*/  NOP ;  /* 0x0000000000007918 */ /* 0x000fe20000000000 */
[----:B------:R-:W-:Y:S01]  /*07b0*/  SEL R19, R19, 0x2, P6 ;  /* 0x0000000213137807 */ /* 0x000fe20003000000 */
[----:B------:R-:W-:Y:S06]  /*07c0*/  @!P2 BRA `(.L_x_3) ;  /* 0x000000000008a947 */ /* 0x000fec0003800000 */
[----:B-12-4-:R-:W-:Y:S01]  /*07d0*/  UCGABAR_ARV ;  /* 0x00000000000079c7 */ /* 0x016fe20008000000 */
[----:B------:R-:W-:Y:S05]  /*07e0*/  BRA `(.L_x_4) ;  /* 0x0000000000047947 */ /* 0x000fea0003800000 */
.L_x_3:
[----:B-12-4-:R-:W-:Y:S01]  /*07f0*/  NOP ;  /* 0x0000000000007918 */ /* 0x016fe20000000000 */
.L_x_4:
[----:B------:R-:W1:Y:S01]  /*0800*/  LDC R2, c[0x0][0x65c] ;  /* 0x00019700ff027b82 */ /* 0x000e620000000800 */
[----:B------:R-:W-:Y:S02]  /*0810*/  IMAD.U32 R8, RZ, RZ, UR8 ;  /* 0x00000008ff087e24 */ /* 0x000fe4000f8e00ff */
[----:B------:R-:W-:Y:S01]  /*0820*/  IMAD.MOV.U32 R9, RZ, RZ, RZ ;  /* 0x000000ffff097224 */ /* 0x000fe200078e00ff */
[----:B-1----:R-:W-:-:S04]  /*0830*/  ISETP.NE.AND P1, PT, R2, 0x1, PT ;  /* 0x000000010200780c */ /* 0x002fc80003f25270 */
[----:B------:R-:W-:-:S09]  /*0840*/  P2R R5, PR, RZ, 0x2 ;  /* 0x00000002ff057803 */ /* 0x000fd20000000000 */
[----:B------:R-:W1:Y:S01]  /*0850*/  @P1 LDC R17, c[0x0][0x10] ;  /* 0x00000400ff111b82 */ /* 0x000e620000000800 */
[----:B------:R-:W-:Y:S02]  /*0860*/  @P1 IMAD.MOV.U32 R5, RZ, RZ, RZ ;  /* 0x000000ffff051224 */ /* 0x000fe400078e00ff */
[----:B------:R-:W-:-:S05]  /*0870*/  @P1 IMAD.MOV.U32 R13, RZ, RZ, RZ ;  /* 0x000000ffff0d1224 */ /* 0x000fca00078e00ff */
[----:B------:R-:W2:Y:S01]  /*0880*/  @!P1 LDC R11, c[0x0][0xc] ;  /* 0x00000300ff0b9b82 */ /* 0x000ea20000000800 */
[----:B-1----:R-:W-:-:S04]  /*0890*/  @P1 IMAD.WIDE.U32 R16, R17, UR8, R4 ;  /* 0x0000000811101c25 */ /* 0x002fc8000f8e0004 */
[----:B------:R-:W-:Y:S02]  /*08a0*/  @P1 IMAD.IADD R17, R17, 0x1, R13 ;  /* 0x0000000111111824 */ /* 0x000fe400078e020d */
[----:B--2---:R-:W-:-:S04]  /*08b0*/  @!P1 IMAD.WIDE.U32 R8, R4, R11, R8 ;  /* 0x0000000b04089225 */ /* 0x004fc800078e0008 */
[----:B------:R-:W-:Y:S02]  /*08c0*/  @!P1 IMAD.MOV.U32 R16, RZ, RZ, R8 ;  /* 0x000000ffff109224 */ /* 0x000fe400078e0008 */
[----:B------:R-:W-:Y:S01]  /*08d0*/  @!P1 IMAD.MOV.U32 R17, RZ, RZ, R9 ;  /* 0x000000ffff119224 */ /* 0x000fe200078e0009 */
[----:B------:R-:W-:Y:S06]  /*08e0*/  @!P2 BRA `(.L_x_5) ;  /* 0x00000000000ca947 */ /* 0x000fec0003800000 */
[----:B------:R-:W-:Y:S01]  /*08f0*/  UCGABAR_WAIT ;  /* 0x0000000000007dc7 */ /* 0x000fe20008000000 */
[----:B------:R-:W-:Y:S01]  /*0900*/  CCTL.IVALL ;  /* 0x00000000ff00798f */ /* 0x000fe20002000000 */
[----:B------:R-:W-:Y:S05]  /*0910*/  BRA `(.L_x_6) ;  /* 0x0000000000047947 */ /* 0x000fea0003800000 */
.L_x_5:
[----:B------:R-:W-:Y:S06]  /*0920*/  BAR.SYNC.DEFER_BLOCKING 0x0 ;  /* 0x0000000000007b1d */ /* 0x000fec0000010000 */
.L_x_6:
[----:B------:R-:W-:Y:S05]  /*0930*/  @!P3 BRA `(.L_x_7) ;  /* 0x0000004c008cb947 */ /* 0x000fea0003800000 */
[----:B------:R-:W-:-:S13]  /*0940*/  ISETP.GT.U32.AND P0, PT, R6, 0x1, PT ;  /* 0x000000010600780c */ /* 0x000fda0003f04070 */
[----:B0-----:R-:W-:Y:S05]  /*0950*/  @P0 EXIT ;  /* 0x000000000000094d */ /* 0x001fea0003800000 */
[----:B------:R-:W-:Y:S01]  /*0960*/  ULDC.64 UR4, c[0x0][0x650] ;  /* 0x0001940000047ab9 */ /* 0x000fe20000000a00 */
[----:B------:R-:W-:Y:S01]  /*0970*/  PRMT R0, RZ, 0x7610, R0 ;  /* 0x00007610ff007816 */ /* 0x000fe20000000000 */
[----:B------:R-:W-:Y:S01]  /*0980*/  IMAD.MOV.U32 R92, RZ, RZ, -0x1 ;  /* 0xffffffffff5c7424 */ /* 0x000fe200078e00ff */
[----:B------:R-:W-:Y:S01]  /*0990*/  ISETP.GE.U32.AND P0, PT, R16, UR4, PT ;  /* 0x0000000410007c0c */ /* 0x000fe2000bf06070 */
[----:B------:R-:W-:Y:S02]  /*09a0*/  IMAD.MOV.U32 R93, RZ, RZ, -0x1 ;  /* 0xffffffffff5d7424 */ /* 0x000fe400078e00ff */
[----:B------:R-:W-:Y:S01]  /*09b0*/  IMAD.MOV.U32 R91, RZ, RZ, -0x1 ;  /* 0xffffffffff5b7424 */ /* 0x000fe200078e00ff */
[----:B------:R-:W-:-:S13]  /*09c0*/  ISETP.GE.U32.AND.EX P0, PT, R17, UR5, PT, P0 ;  /* 0x0000000511007c0c */ /* 0x000fda000bf06100 */
[----:B------:R-:W-:Y:S05]  /*09d0*/  @P0 BRA `(.L_x_8) ;  /* 0x0000000400280947 */ /* 0x000fea0003800000 */
[----:B------:R-:W0:Y:S01]  /*09e0*/  LDC.64 R20, c[0x0][0x628] ;  /* 0x00018a00ff147b82 */ /* 0x000e220000000a00 */
[----:B------:R-:W-:Y:S02]  /*09f0*/  IMAD.MOV.U32 R8, RZ, RZ, R16 ;  /* 0x000000ffff087224 */ /* 0x000fe400078e0010 */
[----:B------:R-:W-:-:S05]  /*0a00*/  IMAD.MOV.U32 R9, RZ, RZ, R17 ;  /* 0x000000ffff097224 */ /* 0x000fca00078e0011 */
[----:B------:R-:W1:Y:S08]  /*0a10*/  LDC R0, c[0x0][0x630] ;  /* 0x00018c00ff007b82 */ /* 0x000e700000000800 */
[----:B------:R-:W2:Y:S01]  /*0a20*/  LDC.64 R26, c[0x0][0x620] ;  /* 0x00018800ff1a7b82 */ /* 0x000ea20000000a00 */
[----:B0-----:R-:W-:-:S04]  /*0a30*/  ISETP.NE.U32.AND P0, PT, R20, RZ, PT ;  /* 0x000000ff1400720c */ /* 0x001fc80003f05070 */
[----:B------:R-:W-:-:S13]  /*0a40*/  ISETP.NE.AND.EX P0, PT, R21, RZ, PT, P0 ;  /* 0x000000ff1500720c */ /* 0x000fda0003f05300 */
[----:B-12---:R-:W-:Y:S05]  /*0a50*/  @!P0 BRA `(.L_x_9) ;  /* 0x0000000000288947 */ /* 0x006fea0003800000 */
[----:B------:R-:W0:Y:S02]  /*0a60*/  LDC R13, c[0x0][0x634] ;  /* 0x00018d00ff0d7b82 */ /* 0x000e240000000800 */
[----:B0-----:R-:W-:-:S05]  /*0a70*/  IADD3 R13, P0, R16, R13, RZ ;  /* 0x0000000d100d7210 */ /* 0x001fca0007f1e0ff */
[----:B------:R-:W-:-:S04]  /*0a80*/  IMAD.X R15, RZ, RZ, R17, P0 ;  /* 0x000000ffff0f7224 */ /* 0x000fc800000e0611 */
[----:B------:R-:W-:-:S04]  /*0a90*/  IMAD.WIDE.U32 R8, R15, R20, RZ ;  /* 0x000000140f087225 */ /* 0x000fc800078e00ff */
[----:B------:R-:W-:-:S04]  /*0aa0*/  IMAD.WIDE.U32 R10, P0, R13, R21, R8 ;  /* 0x000000150d0a7225 */ /* 0x000fc80007800008 */
[----:B------:R-:W-:-:S04]  /*0ab0*/  IMAD.WIDE.U32 R8, R13, R20, RZ ;  /* 0x000000140d087225 */ /* 0x000fc800078e00ff */
[----:B------:R-:W-:Y:S01]  /*0ac0*/  IMAD.X R13, RZ, RZ, RZ, P0 ;  /* 0x000000ffff0d7224 */ /* 0x000fe200000e06ff */
[----:B------:R-:W-:Y:S01]  /*0ad0*/  IADD3 RZ, P0, R9, R10, RZ ;  /* 0x0000000a09ff7210 */ /* 0x000fe20007f1e0ff */
[----:B------:R-:W-:-:S04]  /*0ae0*/  IMAD.MOV.U32 R12, RZ, RZ, R11 ;  /* 0x000000ffff0c7224 */ /* 0x000fc800078e000b */
[----:B------:R-:W-:-:S08]  /*0af0*/  IMAD.WIDE.U32.X R8, R15, R21, R12, P0 ;  /* 0x000000150f087225 */ /* 0x000fd000000e040c */
.L_x_9:
[----:B------:R-:W0:Y:S01]  /*0b00*/  LDC.64 R20, c[0x0][0x640] ;  /* 0x00019000ff147b82 */ /* 0x000e220000000a00 */
[--C-:B------:R-:W-:Y:S01]  /*0b10*/  SHF.R.U64 R91, R8, R0, R9.reuse ;  /* 0x00000000085b7219 */ /* 0x100fe20000001209 */
[----:B------:R-:W-:Y:S01]  /*0b20*/  IMAD R28, R7, R24, R4 ;  /* 0x00000018071c7224 */ /* 0x000fe200078e0204 */
[----:B------:R-:W-:Y:S01]  /*0b30*/  SHF.R.U32.HI R0, RZ, R0, R9 ;  /* 0x00000000ff007219 */ /* 0x000fe20000011609 */
[----:B------:R-:W-:Y:S01]  /*0b40*/  IMAD.MOV.U32 R25, RZ, RZ, 0x1 ;  /* 0x00000001ff197424 */ /* 0x000fe200078e00ff */
[----:B------:R-:W-:-:S03]  /*0b50*/  IADD3 R5, P0, RZ, -R91, RZ ;  /* 0x8000005bff057210 */ /* 0x000fc60007f1e0ff */
[----:B------:R-:W1:Y:S02]  /*0b60*/  LDC R6, c[0x0][0x618] ;  /* 0x00018600ff067b82 */ /* 0x000e640000000800 */
[----:B------:R-:W-:-:S04]  /*0b70*/  IMAD.X R9, RZ, RZ, ~R0, P0 ;  /* 0x000000ffff097224 */ /* 0x000fc800000e0e00 */
[-C--:B------:R-:W-:Y:S02]  /*0b80*/  IMAD R0, R9, R26.reuse, RZ ;  /* 0x0000001a09007224 */ /* 0x080fe400078e02ff */
[----:B------:R-:W2:Y:S01]  /*0b90*/  LDC R11, c[0x0][0x608] ;  /* 0x00018200ff0b7b82 */ /* 0x000ea20000000800 */
[----:B------:R-:W-:-:S04]  /*0ba0*/  IMAD.WIDE.U32 R8, R5, R26, R16 ;  /* 0x0000001a05087225 */ /* 0x000fc800078e0010 */
[----:B------:R-:W-:-:S03]  /*0bb0*/  IMAD R5, R5, R27, R0 ;  /* 0x0000001b05057224 */ /* 0x000fc600078e0200 */
[----:B------:R-:W3:Y:S01]  /*0bc0*/  LDC R12, c[0x0][0x658] ;  /* 0x00019600ff0c7b82 */ /* 0x000ee20000000800 */
[----:B0-----:R-:W-:Y:S01]  /*0bd0*/  ISETP.NE.U32.AND P0, PT, R20, RZ, PT ;  /* 0x000000ff1400720c */ /* 0x001fe20003f05070 */
[----:B------:R-:W-:Y:S02]  /*0be0*/  IMAD.IADD R5, R9, 0x1, R5 ;  /* 0x0000000109057824 */ /* 0x000fe400078e0205 */
[----:B------:R-:W-:Y:S01]  /*0bf0*/  IMAD.MOV.U32 R9, RZ, RZ, -0x1 ;  /* 0xffffffffff097424 */ /* 0x000fe200078e00ff */
[----:B------:R-:W-:-:S03]  /*0c00*/  ISETP.NE.AND.EX P0, PT, R21, RZ, PT, P0 ;  /* 0x000000ff1500720c */ /* 0x000fc60003f05300 */
[----:B------:R-:W0:Y:S01]  /*0c10*/  LDC R15, c[0x0][0x600] ;  /* 0x00018000ff0f7b82 */ /* 0x000e220000000800 */
[-CC-:B-1----:R-:W-:Y:S02]  /*0c20*/  SHF.R.U64 R13, R8, R6.reuse, R5.reuse ;  /* 0x00000006080d7219 */ /* 0x182fe40000001205 */
[----:B------:R-:W-:-:S05]  /*0c30*/  SHF.R.U32.HI R0, RZ, R6, R5 ;  /* 0x00000006ff007219 */ /* 0x000fca0000011605 */
[----:B------:R-:W1:Y:S01]  /*0c40*/  LDC R14, c[0x0][0x648] ;  /* 0x00019200ff0e7b82 */ /* 0x000e620000000800 */
[-CC-:B--2---:R-:W-:Y:S02]  /*0c50*/  SHF.R.U64 R29, R13, R11.reuse, R0.reuse ;  /* 0x0000000b0d1d7219 */ /* 0x184fe40000001200 */
[----:B------:R-:W-:-:S05]  /*0c60*/  SHF.R.U32.HI R5, RZ, R11, R0 ;  /* 0x0000000bff057219 */ /* 0x000fca0000011600 */
[----:B------:R-:W2:Y:S01]  /*0c70*/  LDC R26, c[0x0][0x638] ;  /* 0x00018e00ff1a7b82 */ /* 0x000ea20000000800 */
[-CC-:B---3--:R-:W-:Y:S02]  /*0c80*/  SHF.R.U64 R24, R29, R12.reuse, R5.reuse ;  /* 0x0000000c1d187219 */ /* 0x188fe40000001205 */
[-C--:B------:R-:W-:Y:S02]  /*0c90*/  SHF.L.U32 R0, R9, R12.reuse, RZ ;  /* 0x0000000c09007219 */ /* 0x080fe400000006ff */
[----:B------:R-:W-:Y:S01]  /*0ca0*/  SHF.R.U32.HI R5, RZ, R12, R5 ;  /* 0x0000000cff057219 */ /* 0x000fe20000011605 */
[----:B------:R-:W-:Y:S01]  /*0cb0*/  IMAD.MOV.U32 R4, RZ, RZ, R24 ;  /* 0x000000ffff047224 */ /* 0x000fe200078e0018 */
[----:B------:R-:W-:Y:S01]  /*0cc0*/  LOP3.LUT R10, RZ, R0, RZ, 0x33, !PT ;  /* 0x00000000ff0a7212 */ /* 0x000fe200078e33ff */
[----:B------:R-:W3:Y:S01]  /*0cd0*/  LDC R27, c[0x0][0x610] ;  /* 0x00018400ff1b7b82 */ /* 0x000ee20000000800 */
[----:B------:R-:W-:Y:S05]  /*0ce0*/  @!P0 BRA `(.L_x_10) ;  /* 0x0000000000288947 */ /* 0x000fea0003800000 */
[----:B------:R-:W4:Y:S02]  /*0cf0*/  LDC R9, c[0x0][0x64c] ;  /* 0x00019300ff097b82 */ /* 0x000f240000000800 */
[----:B----4-:R-:W-:-:S05]  /*0d00*/  IADD3 R9, P0, R24, R9, RZ ;  /* 0x0000000918097210 */ /* 0x010fca0007f1e0ff */
        /* <DEDUP_REMOVED lines=8> */
.L_x_10:
[----:B-1----:R-:W-:Y:S01]  /*0d90*/  SHF.R.U64 R4, R4, R14, R5 ;  /* 0x0000000e04047219 */ /* 0x002fe20000001205 */
[----:B0-----:R-:W-:Y:S01]  /*0da0*/  VIADD R6, R15, 0xffffffff ;  /* 0xffffffff0f067836 */ /* 0x001fe20000000000 */
[----:B------:R-:W-:Y:S02]  /*0db0*/  SHF.L.U32 R0, R25, R12, RZ ;  /* 0x0000000c19007219 */ /* 0x000fe400000006ff */
[----:B------:R-:W-:Y:S01]  /*0dc0*/  LOP3.LUT R5, R29, R10, RZ, 0xc0, !PT ;  /* 0x0000000a1d057212 */ /* 0x000fe200078ec0ff */
[----:B------:R-:W-:Y:S01]  /*0dd0*/  IMAD.MOV R7, RZ, RZ, -R4 ;  /* 0x000000ffff077224 */ /* 0x000fe200078e0a04 */
[----:B------:R-:W-:Y:S02]  /*0de0*/  SEL R3, R3, R28, !P1 ;  /* 0x0000001c03037207 */ /* 0x000fe40004800000 */
[----:B------:R-:W-:Y:S01]  /*0df0*/  LOP3.LUT R6, R13, R6, RZ, 0xc0, !PT ;  /* 0x000000060d067212 */ /* 0x000fe200078ec0ff */
[----:B------:R-:W-:Y:S02]  /*0e00*/  IMAD R4, R0, R4, R5 ;  /* 0x0000000400047224 */ /* 0x000fe400078e0205 */
[----:B--2---:R-:W-:-:S02]  /*0e10*/  IMAD R0, R7, R26, R24 ;  /* 0x0000001a07007224 */ /* 0x004fc400078e0218 */
[----:B---3--:R-:W-:Y:S02]  /*0e20*/  IMAD R3, R4, R27, R3 ;  /* 0x0000001b04037224 */ /* 0x008fe400078e0203 */
[----:B------:R-:W-:Y:S02]  /*0e30*/  IMAD R92, R0, R15, R6 ;  /* 0x0000000f005c7224 */ /* 0x000fe400078e0206 */
[----:B------:R-:W-:-:S03]  /*0e40*/  IMAD.MOV.U32 R4, RZ, RZ, 0x1 ;  /* 0x00000001ff047424 */ /* 0x000fc600078e00ff */
[----:B------:R-:W-:Y:S02]  /*0e50*/  SEL R93, R92, R3, !P1 ;  /* 0x000000035c5d7207 */ /* 0x000fe40004800000 */
[----:B------:R-:W-:Y:S02]  /*0e60*/  PRMT R0, R4, 0x7610, R0 ;  /* 0x0000761004007816 */ /* 0x000fe40000000000 */
[----:B------:R-:W-:-:S07]  /*0e70*/  SEL R92, R3, R92, !P1 ;  /* 0x0000005c035c7207 */ /* 0x000fce0004800000 */
.L_x_8:
[----:B------:R-:W-:-:S08]  /*0e80*/  NOP ;  /* 0x0000000000007918 */ /* 0x000fd00000000000 */
[----:B------:R-:W0:Y:S02]  /*0e90*/  USETMAXREG.TRY_ALLOC.CTAPOOL UP0, 0xe8 ;  /* 0x000000e8000079c8 */ /* 0x000e240008000600 */
[----:B0-----:R-:W-:-:S13]  /*0ea0*/  PLOP3.LUT P0, PT, PT, PT, UP0, 0x80, 0x0 ;  /* 0x000000000000781c */ /* 0x001fda0003f0f008 */
[----:B------:R-:W-:Y:S05]  /*0eb0*/  @!P0 BRA `(.L_x_8) ;  /* 0xfffffffc00f08947 */ /* 0x000fea000383ffff */
[----:B------:R-:W-:Y:S01]  /*0ec0*/  ULDC.64 UR4, c[0x0][0x598] ;  /* 0x0001660000047ab9 */ /* 0x000fe20000000a00 */
[----:B------:R-:W-:Y:S01]  /*0ed0*/  ULDC.64 UR36, c[0x0][0x208] ;  /* 0x0000820000247ab9 */ /* 0x000fe20000000a00 */
[----:B------:R-:W-:-:S04]  /*0ee0*/  ISETP.NE.U32.AND P0, PT, RZ, UR4, PT ;  /* 0x00000004ff007c0c */ /* 0x000fc8000bf05070 */
[----:B------:R-:W-:-:S13]  /*0ef0*/  ISETP.NE.AND.EX P0, PT, RZ, UR5, PT, P0 ;  /* 0x00000005ff007c0c */ /* 0x000fda000bf05300 */
[----:B------:R-:W-:Y:S05]  /*0f00*/  @!P0 BRA `(.L_x_11) ;  /* 0x00000000001c8947 */ /* 0x000fea0003800000 */
[----:B------:R-:W0:Y:S02]  /*0f10*/  LDC.64 R4, c[0x0][0x598] ;  /* 0x00016600ff047b82 */ /* 0x000e240000000a00 */
[----:B0-----:R-:W2:Y:S02]  /*0f20*/  LDG.E.64 R4, desc[UR36][R4.64] ;  /* 0x0000002404047981 */ /* 0x001ea4000c1e1b00 */
[----:B--2---:R-:W-:-:S04]  /*0f30*/  ISETP.NE.U32.AND P0, PT, R4, RZ, PT ;  /* 0x000000ff0400720c */ /* 0x004fc80003f05070 */
[----:B------:R-:W-:-:S13]  /*0f40*/  ISETP.NE.AND.EX P0, PT, R5, RZ, PT, P0 ;  /* 0x000000ff0500720c */ /* 0x000fda0003f05300 */
[----:B------:R-:W-:Y:S05]  /*0f50*/  @!P0 BRA `(.L_x_11) ;  /* 0x0000000000088947 */ /* 0x000fea0003800000 */
[----:B------:R0:W5:Y:S01]  /*0f60*/  LD.E R88, desc[UR36][R4.64] ;  /* 0x0000002404587980 */ /* 0x000162000c101900 */
[----:B------:R-:W-:Y:S05]  /*0f70*/  BRA `(.L_x_12) ;  /* 0x0000000000247947 */ /* 0x000fea0003800000 */
.L_x_11:
[----:B------:R-:W-:Y:S02]  /*0f80*/  ULDC.64 UR4, c[0x0][0x588] ;  /* 0x0001620000047ab9 */ /* 0x000fe40000000a00 */
[----:B------:R-:W-:-:S04]  /*0f90*/  ISETP.NE.U32.AND P0, PT, RZ, UR4, PT ;  /* 0x00000004ff007c0c */ /* 0x000fc8000bf05070 */
[----:B------:R-:W-:-:S13]  /*0fa0*/  ISETP.NE.AND.EX P0, PT, RZ, UR5, PT, P0 ;  /* 0x00000005ff007c0c */ /* 0x000fda000bf05300 */
[----:B------:R-:W-:Y:S05]  /*0fb0*/  @!P0 BRA `(.L_x_13) ;  /* 0x00000000000c8947 */ /* 0x000fea0003800000 */
[----:B------:R-:W0:Y:S02]  /*0fc0*/  LDC.64 R88, c[0x0][0x588] ;  /* 0x00016200ff587b82 */ /* 0x000e240000000a00 */
[----:B0-----:R1:W5:Y:S01]  /*0fd0*/  LDG.E R88, desc[UR36][R88.64] ;  /* 0x0000002458587981 */ /* 0x001362000c1e1900 */
[----:B------:R-:W-:Y:S05]  /*0fe0*/  BRA `(.L_x_12) ;  /* 0x0000000000087947 */ /* 0x000fea0003800000 */
.L_x_13:
[----:B------:R-:W-:Y:S02]  /*0ff0*/  ULDC UR4, c[0x0][0x580] ;  /* 0x0001600000047ab9 */ /* 0x000fe40000000800 */
[----:B------:R-:W-:-:S07]  /*1000*/  IMAD.U32 R88, RZ, RZ, UR4 ;  /* 0x00000004ff587e24 */ /* 0x000fce000f8e00ff */
.L_x_12:
[----:B------:R-:W-:Y:S02]  /*1010*/  ULDC.64 UR4, c[0x0][0x5a0] ;  /* 0x0001680000047ab9 */ /* 0x000fe40000000a00 */
[----:B------:R-:W-:-:S04]  /*1020*/  ISETP.NE.U32.AND P0, PT, RZ, UR4, PT ;  /* 0x00000004ff007c0c */ /* 0x000fc8000bf05070 */
[----:B------:R-:W-:-:S13]  /*1030*/  ISETP.NE.AND.EX P0, PT, RZ, UR5, PT, P0 ;  /* 0x00000005ff007c0c */ /* 0x000fda000bf05300 */
[----:B------:R-:W-:Y:S05]  /*1040*/  @!P0 BRA `(.L_x_14) ;  /* 0x00000000001c8947 */ /* 0x000fea0003800000 */
[----:B0-----:R-:W0:Y:S02]  /*1050*/  LDC.64 R4, c[0x0][0x5a0] ;  /* 0x00016800ff047b82 */ /* 0x001e240000000a00 */
[----:B0-----:R-:W2:Y:S02]  /*1060*/  LDG.E.64 R4, desc[UR36][R4.64] ;  /* 0x0000002404047981 */ /* 0x001ea4000c1e1b00 */
[----:B--2---:R-:W-:-:S04]  /*1070*/  ISETP.NE.U32.AND P0, PT, R4, RZ, PT ;  /* 0x000000ff0400720c */ /* 0x004fc80003f05070 */
[----:B------:R-:W-:-:S13]  /*1080*/  ISETP.NE.AND.EX P0, PT, R5, RZ, PT, P0 ;  /* 0x000000ff0500720c */ /* 0x000fda0003f05300 */
[----:B------:R-:W-:Y:S05]  /*1090*/  @!P0 BRA `(.L_x_14) ;  /* 0x0000000000088947 */ /* 0x000fea0003800000 */
[----:B-1----:R0:W5:Y:S01]  /*10a0*/  LD.E R89, desc[UR36][R4.64] ;  /* 0x0000002404597980 */ /* 0x002162000c101900 */
[----:B------:R-:W-:Y:S05]  /*10b0*/  BRA `(.L_x_15) ;  /* 0x0000000000247947 */ /* 0x000fea0003800000 */
.L_x_14:
[----:B------:R-:W-:Y:S02]  /*10c0*/  ULDC.64 UR4, c[0x0][0x590] ;  /* 0x0001640000047ab9 */ /* 0x000fe40000000a00 */
[----:B------:R-:W-:-:S04]  /*10d0*/  ISETP.NE.U32.AND P0, PT, RZ, UR4, PT ;  /* 0x00000004ff007c0c */ /* 0x000fc8000bf05070 */
[----:B------:R-:W-:-:S13]  /*10e0*/  ISETP.NE.AND.EX P0, PT, RZ, UR5, PT, P0 ;  /* 0x00000005ff007c0c */ /* 0x000fda000bf05300 */
[----:B------:R-:W-:Y:S05]  /*10f0*/  @!P0 BRA `(.L_x_16) ;  /* 0x00000000000c8947 */ /* 0x000fea0003800000 */
[----:B0-----:R-:W1:Y:S02]  /*1100*/  LDC.64 R4, c[0x0][0x590] ;  /* 0x00016400ff047b82 */ /* 0x001e640000000a00 */
[----:B-1----:R1:W5:Y:S01]  /*1110*/  LDG.E R89, desc[UR36][R4.64] ;  /* 0x0000002404597981 */ /* 0x002362000c1e1900 */
[----:B------:R-:W-:Y:S05]  /*1120*/  BRA `(.L_x_15) ;  /* 0x0000000000087947 */ /* 0x000fea0003800000 */
.L_x_16:
[----:B------:R-:W-:Y:S02]  /*1130*/  ULDC UR4, c[0x0][0x584] ;  /* 0x0001610000047ab9 */ /* 0x000fe40000000800 */
[----:B-1----:R-:W-:-:S07]  /*1140*/  IMAD.U32 R89, RZ, RZ, UR4 ;  /* 0x00000004ff597e24 */ /* 0x002fce000f8e00ff */
.L_x_15:
[----:B------:R-:W-:-:S13]  /*1150*/  LOP3.LUT P0, RZ, R0, 0xff, RZ, 0xc0, !PT ;  /* 0x000000ff00ff7812 */ /* 0x000fda000780c0ff */
[----:B------:R-:W-:Y:S05]  /*1160*/  @!P0 EXIT ;  /* 0x000000000000894d */ /* 0x000fea0003800000 */
[----:B------:R-:W-:Y:S01]  /*1170*/  ULDC UR4, c[0x0][0x28c] ;  /* 0x0000a30000047ab9 */ /* 0x000fe20000000800 */
[----:B------:R-:W-:Y:S01]  /*1180*/  UMOV UR38, URZ ;  /* 0x0000003f00267c82 */ /* 0x000fe20008000000 */
[----:B------:R-:W-:Y:S01]  /*1190*/  UIADD3 UR4, UR4, 0x3f, URZ ;  /* 0x0000003f04047890 */ /* 0x000fe2000fffe03f */
[----:B------:R-:W-:-:S03]  /*11a0*/  UMOV UR39, URZ ;  /* 0x0000003f00277c82 */ /* 0x000fc60008000000 */
[----:B------:R-:W-:-:S04]  /*11b0*/  USHF.R.S32.HI UR5, URZ, 0x1f, UR4 ;  /* 0x0000001f3f057899 */ /* 0x000fc80008011404 */
[----:B------:R-:W-:-:S04]  /*11c0*/  ULEA.HI UR5, UR5, UR4, URZ, 0x6 ;  /* 0x0000000405057291 */ /* 0x000fc8000f8f303f */
[----:B------:R-:W-:-:S12]  /*11d0*/  USHF.R.S32.HI UR40, URZ, 0x6, UR5 ;  /* 0x000000063f287899 */ /* 0x000fd80008011405 */
.L_x_166:
[----:B------:R-:W-:Y:S01]  /*11e0*/  LOP3.LUT R0, R18, 0x80, RZ, 0xc0, !PT ;  /* 0x0000008012007812 */ /* 0x000fe200078ec0ff */
[----:B------:R-:W2:Y:S01]  /*11f0*/  S2UR UR7, SR_CgaCtaId ;  /* 0x00000000000779c3 */ /* 0x000ea20000008800 */
[----:B------:R-:W-:Y:S02]  /*1200*/  UMOV UR6, 0x400 ;  /* 0x0000040000067882 */ /* 0x000fe40000000000 */
[----:B------:R-:W-:-:S06]  /*1210*/  SHF.R.U32.HI R0, RZ, 0x7, R0 ;  /* 0x00000007ff007819 */ /* 0x000fcc0000011600 */
[----:B------:R-:W3:Y:S01]  /*1220*/  SHFL.IDX PT, R0, R0, RZ, 0x1f ;  /* 0x00001fff00007589 */ /* 0x000ee200000e0000 */
[----:B--2---:R-:W-:Y:S01]  /*1230*/  ULEA UR6, UR7, UR6, 0x18 ;  /* 0x0000000607067291 */ /* 0x004fe2000f8ec03f */
[----:B---3--:R-:W-:-:S13]  /*1240*/  R2UR UR4, R0 ;  /* 0x00000000000472ca */ /* 0x008fda00000e0000 */
[----:B------:R-:W-:-:S04]  /*1250*/  ULEA.HI UR5, UR4, UR4, URZ, 0x1 ;  /* 0x0000000404057291 */ /* 0x000fc8000f8f083f */
[----:B------:R-:W-:-:S04]  /*1260*/  ULOP3.LUT UR5, UR5, 0xffffe, URZ, 0xc0, !UPT ;  /* 0x000ffffe05057892 */ /* 0x000fc8000f8ec03f */
[----:B------:R-:W-:-:S03]  /*1270*/  UIADD3 UR5, UR4, -UR5, URZ ;  /* 0x8000000504057290 */ /* 0x000fc6000fffe03f */
[----:B------:R-:W-:Y:S01]  /*1280*/  ULDC UR4, c[0x0][0x28c] ;  /* 0x0000a30000047ab9 */ /* 0x000fe20000000800 */
[----:B------:R-:W-:Y:S01]  /*1290*/  ULEA UR5, UR5, UR6, 0xc ;  /* 0x0000000605057291 */ /* 0x000fe2000f8e603f */
[----:B------:R-:W-:-:S03]  /*12a0*/  ISETP.LT.AND P0, PT, RZ, UR4, PT ;  /* 0x00000004ff007c0c */ /* 0x000fc6000bf01270 */
[----:B------:R-:W-:-:S04]  /*12b0*/  UIADD3 UR5, UR5, 0x100, URZ ;  /* 0x0000010005057890 */ /* 0x000fc8000fffe03f */
[----:B------:R-:W-:-:S04]  /*12c0*/  USHF.R.U32.HI UR5, URZ, 0x4, UR5 ;  /* 0x000000043f057899 */ /* 0x000fc80008011605 */
[----:B------:R-:W-:Y:S02]  /*12d0*/  ULOP3.LUT UR41, UR5, 0x3fff, URZ, 0xc0, !UPT ;  /* 0x00003fff05297892 */ /* 0x000fe4000f8ec03f */
[----:B01--4-:R-:W-:Y:S10]  /*12e0*/  @P0 BRA `(.L_x_17) ;  /* 0x0000000000400947 */ /* 0x013ff40003800000 */
[----:B------:R-:W-:Y:S01]  /*12f0*/  MOV R0, 0x0 ;  /* 0x0000000000007802 */ /* 0x000fe20000000f00 */
[----:B------:R-:W-:Y:S01]  /*1300*/  ULDC.64 UR4, c[0x4][0x68] ;  /* 0x01001a0000047ab9 */ /* 0x000fe20000000a00 */
[----:B------:R-:W-:Y:S01]  /*1310*/  ULDC.64 UR6, c[0x4][0x8] ;  /* 0x0100020000067ab9 */ /* 0x000fe20000000a00 */
[----:B01----:R-:W-:Y:S01]  /*1320*/  IMAD.U32 R4, RZ, RZ, UR4 ;  /* 0x00000004ff047e24 */ /* 0x003fe2000f8e00ff */
[----:B------:R0:W1:Y:S01]  /*1330*/  LDC.64 R14, c[0x4][R0] ;  /* 0x01000000000e7b82 */ /* 0x0000620000000a00 */
[----:B------:R-:W-:Y:S01]  /*1340*/  IMAD.U32 R5, RZ, RZ, UR5 ;  /* 0x00000005ff057e24 */ /* 0x000fe2000f8e00ff */
[----:B------:R-:W-:Y:S01]  /*1350*/  ULDC.64 UR4, c[0x4][0x70] ;  /* 0x01001c0000047ab9 */ /* 0x000fe20000000a00 */
[----:B------:R-:W-:Y:S02]  /*1360*/  IMAD.U32 R10, RZ, RZ, UR6 ;  /* 0x00000006ff0a7e24 */ /* 0x000fe4000f8e00ff */
[----:B------:R-:W-:Y:S02]  /*1370*/  IMAD.U32 R6, RZ, RZ, UR4 ;  /* 0x00000004ff067e24 */ /* 0x000fe4000f8e00ff */
[----:B------:R-:W-:-:S02]  /*1380*/  IMAD.U32 R7, RZ, RZ, UR5 ;  /* 0x00000005ff077e24 */ /* 0x000fc4000f8e00ff */
[----:B------:R-:W-:Y:S02]  /*1390*/  IMAD.U32 R11, RZ, RZ, UR7 ;  /* 0x00000007ff0b7e24 */ /* 0x000fe4000f8e00ff */
[----:B------:R-:W-:Y:S02]  /*13a0*/  IMAD.MOV.U32 R8, RZ, RZ, 0x1e1 ;  /* 0x000001e1ff087424 */ /* 0x000fe400078e00ff */
[----:B------:R-:W-:Y:S02]  /*13b0*/  IMAD.MOV.U32 R12, RZ, RZ, 0x1 ;  /* 0x00000001ff0c7424 */ /* 0x000fe400078e00ff */
[----:B0-----:R-:W-:-:S07]  /*13c0*/  IMAD.MOV.U32 R13, RZ, RZ, RZ ;  /* 0x000000ffff0d7224 */ /* 0x001fce00078e00ff */
[----:B------:R-:W-:-:S07]  /*13d0*/  LEPC R20, `(.L_x_17) ;  /* 0x000000001014794e */ /* 0x000fce0000000000 */
[----:B-1---5:R-:W-:Y:S05]  /*13e0*/  CALL.ABS.NOINC R14 ;  /* 0x000000000e007343 */ /* 0x022fea0003c00000 */
.L_x_17:
[----:B------:R-:W-:-:S04]  /*13f0*/  LOP3.LUT R0, R19, 0x1, RZ, 0xfc, !PT ;  /* 0x0000000113007812 */ /* 0x000fc800078efcff */
[----:B------:R-:W-:-:S13]  /*1400*/  ISETP.NE.AND P0, PT, R0, 0x3, PT ;  /* 0x000000030000780c */ /* 0x000fda0003f05270 */
[----:B------:R-:W-:Y:S05]  /*1410*/  @!P0 BRA `(.L_x_18) ;  /* 0x0000000000048947 */ /* 0x000fea0003800000 */
[----:B------:R-:W-:Y:S01]  /*1420*/  BPT.TRAP 0x1 ;  /* 0x000000040000795c */ /* 0x000fe20000300000 */
.L_x_18:
[----:B------:R-:W2:Y:S01]  /*1430*/  S2UR UR5, SR_CgaCtaId ;  /* 0x00000000000579c3 */ /* 0x000ea20000008800 */
[----:B------:R-:W-:Y:S01]  /*1440*/  UMOV UR4, 0x400 ;  /* 0x0000040000047882 */ /* 0x000fe20000000000 */
[----:B------:R-:W-:Y:S02]  /*1450*/  IMAD.U32 R0, RZ, RZ, UR38 ;  /* 0x00000026ff007e24 */ /* 0x000fe4000f8e00ff */
[----:B------:R-:W-:-:S03]  /*1460*/  IMAD.U32 R3, RZ, RZ, UR39 ;  /* 0x00000027ff037e24 */ /* 0x000fc6000f8e00ff */
[----:B------:R-:W-:Y:S01]  /*1470*/  SHF.L.U32 R0, R0, 0x1f, RZ ;  /* 0x0000001f00007819 */ /* 0x000fe200000006ff */
[----:B--2---:R-:W-:-:S06]  /*1480*/  ULEA UR4, UR5, UR4, 0x18 ;  /* 0x0000000405047291 */ /* 0x004fcc000f8ec03f */
[----:B------:R-:W-:-:S04]  /*1490*/  IMAD.U32 R6, RZ, RZ, UR4 ;  /* 0x00000004ff067e24 */ /* 0x000fc8000f8e00ff */
[----:B------:R-:W-:-:S04]  /*14a0*/  IMAD R3, R3, 0x8, R6 ;  /* 0x0000000803037824 */ /* 0x000fc800078e0206 */
[----:B------:R2:W3:Y:S01]  /*14b0*/  SYNCS.PHASECHK.TRANS64.TRYWAIT P1, [R3+URZ], R0 ;  /* 0x00000000030075a7 */ /* 0x0004e2000802017f */
[----:B------:R-:W-:Y:S05]  /*14c0*/  @!P0 BRA `(.L_x_19) ;  /* 0x0000000000048947 */ /* 0x000fea0003800000 */
[----:B------:R-:W-:Y:S01]  /*14d0*/  BPT.TRAP 0x1 ;  /* 0x000000040000795c */ /* 0x000fe20000300000 */
.L_x_19:
[----:B---3--:R-:W-:Y:S05]  /*14e0*/  @P1 BRA `(.L_x_20) ;  /* 0x0000000000081947 */ /* 0x008fea0003800000 */
[----:B------:R-:W3:Y:S02]  /*14f0*/  SYNCS.PHASECHK.TRANS64.TRYWAIT P1, [R3+URZ], R0 ;  /* 0x00000000030075a7 */ /* 0x000ee4000802017f */
[----:B---3--:R-:W-:Y:S05]  /*1500*/  @!P1 BRA `(.L_x_21) ;  /* 0x00000058000c9947 */ /* 0x008fea0003800000 */
.L_x_20:
[----:B------:R-:W-:-:S04]  /*1510*/  UISETP.LT.AND UP0, UPT, UR40, 0x1, UPT ;  /* 0x000000012800788c */ /* 0x000fc8000bf01270 */
[----:B------:R-:W-:-:S06]  /*1520*/  USEL UR4, UR40, 0x1, UP0 ;  /* 0x0000000128047887 */ /* 0x000fcc0008000000 */
[----:B--23--:R-:W-:Y:S01]  /*1530*/  IMAD.U32 R0, RZ, RZ, UR4 ;  /* 0x00000004ff007e24 */ /* 0x00cfe2000f8e00ff */
[----:B------:R-:W-:Y:S05]  /*1540*/  WARPSYNC.ALL ;  /* 0x0000000000007948 */ /* 0x000fea0003800000 */
[----:B------:R-:W-:-:S04]  /*1550*/  IADD3 R0, -R0, UR40, RZ ;  /* 0x0000002800007c10 */ /* 0x000fc8000fffe1ff */
[----:B------:R-:W-:Y:S02]  /*1560*/  ISETP.GE.AND P1, PT, R0, 0x1, PT ;  /* 0x000000010000780c */ /* 0x000fe40003f26270 */
[----:B------:R-:W-:Y:S01]  /*1570*/  R2UR UR4, R6 ;  /* 0x00000000060472ca */ /* 0x000fe200000e0000 */
[----:B------:R-:W-:Y:S01]  /*1580*/  ULOP3.LUT UR41, UR41, 0x10000, URZ, 0xfc, !UPT ;  /* 0x0001000029297892 */ /* 0x000fe2000f8efc3f */
[----:B------:R-:W-:Y:S01]  /*1590*/  WARPGROUP.ARRIVE ;  /* 0x00000000000079c5 */ /* 0x000fe20000000000 */
[----:B------:R-:W-:Y:S01]  /*15a0*/  UMOV UR5, 0x80000020 ;  /* 0x8000002000057882 */ /* 0x000fe20000000000 */
[----:B------:R-:W-:-:S09]  /*15b0*/  UMOV UR7, 0x80000020 ;  /* 0x8000002000077882 */ /* 0x000fd20000000000 */
[----:B------:R-:W-:-:S04]  /*15c0*/  UIADD3 UR4, UR4, 0x8100, URZ ;  /* 0x0000810004047890 */ /* 0x000fc8000fffe03f */
[----:B------:R-:W-:-:S04]  /*15d0*/  USHF.R.U32.HI UR4, URZ, 0x4, UR4 ;  /* 0x000000043f047899 */ /* 0x000fc80008011604 */
[----:B------:R-:W-:-:S04]  /*15e0*/  ULOP3.LUT UR4, UR4, 0x3fff, URZ, 0xc0, !UPT ;  /* 0x00003fff04047892 */ /* 0x000fc8000f8ec03f */
[----:B------:R-:W-:Y:S02]  /*15f0*/  ULOP3.LUT UR9, UR4, 0x10000, URZ, 0xfc, !UPT ;  /* 0x0001000004097892 */ /* 0x000fe4000f8efc3f */
[----:B------:R-:W-:Y:S02]  /*1600*/  ULEA UR4, UR39, UR41, 0x9 ;  /* 0x0000002927047291 */ /* 0x000fe4000f8e483f */
[----:B------:R-:W-:-:S09]  /*1610*/  ULEA UR6, UR39, UR9, 0x9 ;  /* 0x0000000927067291 */ /* 0x000fd2000f8e483f */
[----:B------:R-:W-:Y:S01]  /*1620*/  IGMMA.64x128x32.S8.S8 R24, gdesc[UR4], RZ, !UPT, gsb0 ;  /* 0x03600000041879f1 */ /* 0x000fe2000c0410ff */
[----:B------:R-:W-:Y:S02]  /*1630*/  UIADD3 UR4, UR4, 0x2, URZ ;  /* 0x0000000204047890 */ /* 0x000fe4000fffe03f */
[----:B------:R-:W-:Y:S01]  /*1640*/  UIADD3 UR6, UR6, 0x2, URZ ;  /* 0x0000000206067890 */ /* 0x000fe2000fffe03f */
[----:B------:R-:W-:Y:S01]  /*1650*/  UMOV UR5, 0x80000020 ;  /* 0x8000002000057882 */ /* 0x000fe20000000000 */
[----:B------:R-:W-:Y:S01]  /*1660*/  UMOV UR7, 0x80000020 ;  /* 0x8000002000077882 */ /* 0x000fe20000000000 */
[----:B------:R-:W-:Y:S02]  /*1670*/  WARPGROUP.DEPBAR.LE gsb0, 0x0 ;  /* 0x00008000000079c5 */ /* 0x000fe40000010000 */
[----:B------:R-:W-:-:S06]  /*1680*/  WARPGROUP.ARRIVE ;  /* 0x00000000000079c5 */ /* 0x000fcc0000000000 */
[----:B------:R-:W-:Y:S03]  /*1690*/  IGMMA.64x128x32.S8.S8 R24, gdesc[UR4], R24, gsb0 ;  /* 0x03600000041879f1 */ /* 0x000fe60008041018 */
[----:B------:R-:W-:Y:S02]  /*16a0*/  WARPGROUP.DEPBAR.LE gsb0, 0x0 ;  /* 0x00008000000079c5 */ /* 0x000fe40000010000 */
[----:B------:R-:W-:Y:S05]  /*16b0*/  @!P1 BRA `(.L_x_22) ;  /* 0x0000000000e49947 */ /* 0x000fea0003800000 */
[----:B------:R-:W-:Y:S02]  /*16c0*/  UIADD3 UR4, UR39, 0x1, URZ ;  /* 0x0000000127047890 */ /* 0x000fe4000fffe03f */
[----:B------:R-:W-:Y:S02]  /*16d0*/  IMAD.U32 R3, RZ, RZ, UR39 ;  /* 0x00000027ff037e24 */ /* 0x000fe4000f8e00ff */
[----:B------:R-:W-:-:S04]  /*16e0*/  UISETP.NE.AND UP0, UPT, UR4, 0x4, UPT ;  /* 0x000000040400788c */ /* 0x000fc8000bf05270 */
[----:B------:R-:W-:Y:S02]  /*16f0*/  USEL UR5, URZ, 0x1, UP0 ;  /* 0x000000013f057887 */ /* 0x000fe40008000000 */
[----:B------:R-:W-:Y:S02]  /*1700*/  USEL UR8, UR4, URZ, UP0 ;  /* 0x0000003f04087287 */ /* 0x000fe40008000000 */
[----:B------:R-:W-:-:S06]  /*1710*/  ULOP3.LUT UR5, UR38, UR5, URZ, 0x3c, !UPT ;  /* 0x0000000526057292 */ /* 0x000fcc000f8e3c3f */
[----:B------:R-:W-:-:S07]  /*1720*/  IMAD.U32 R7, RZ, RZ, UR5 ;  /* 0x00000005ff077e24 */ /* 0x000fce000f8e00ff */
.L_x_29:
[----:B------:R-:W-:Y:S05]  /*1730*/  @!P0 BRA `(.L_x_23) ;  /* 0x0000000000048947 */ /* 0x000fea0003800000 */
[----:B------:R-:W-:Y:S01]  /*1740*/  BPT.TRAP 0x1 ;  /* 0x000000040000795c */ /* 0x000fe20000300000 */
.L_x_23:
[----:B------:R-:W2:Y:S01]  /*1750*/  S2UR UR5, SR_CgaCtaId ;  /* 0x00000000000579c3 */ /* 0x000ea20000008800 */
[----:B------:R-:W-:Y:S01]  /*1760*/  UMOV UR4, 0x400 ;  /* 0x0000040000047882 */ /* 0x000fe20000000000 */
[----:B01----:R-:W-:Y:S01]  /*1770*/  IMAD.U32 R5, RZ, RZ, UR8 ;  /* 0x00000008ff057e24 */ /* 0x003fe2000f8e00ff */
[----:B------:R-:W-:Y:S01]  /*1780*/  SHF.L.U32 R4, R7, 0x1f, RZ ;  /* 0x0000001f07047819 */ /* 0x000fe200000006ff */
[----:B--2---:R-:W-:-:S06]  /*1790*/  ULEA UR4, UR5, UR4, 0x18 ;  /* 0x0000000405047291 */ /* 0x004fcc000f8ec03f */
[----:B------:R-:W-:-:S04]  /*17a0*/  IMAD.U32 R6, RZ, RZ, UR4 ;  /* 0x00000004ff067e24 */ /* 0x000fc8000f8e00ff */
[----:B------:R-:W-:-:S04]  /*17b0*/  IMAD R5, R5, 0x8, R6 ;  /* 0x0000000805057824 */ /* 0x000fc800078e0206 */
[----:B------:R0:W1:Y:S01]  /*17c0*/  SYNCS.PHASECHK.TRANS64.TRYWAIT P1, [R5+URZ], R4 ;  /* 0x00000004050075a7 */ /* 0x000062000802017f */
[----:B------:R-:W-:Y:S05]  /*17d0*/  @!P0 BRA `(.L_x_24) ;  /* 0x0000000000048947 */ /* 0x000fea0003800000 */
[----:B------:R-:W-:Y:S01]  /*17e0*/  BPT.TRAP 0x1 ;  /* 0x000000040000795c */ /* 0x000fe20000300000 */
.L_x_24:
[----:B-1----:R-:W-:Y:S05]  /*17f0*/  @P1 BRA `(.L_x_25) ;  /* 0x0000000000081947 */ /* 0x002fea0003800000 */
[----:B------:R-:W1:Y:S02]  /*1800*/  SYNCS.PHASECHK.TRANS64.TRYWAIT P1, [R5+URZ], R4 ;  /* 0x00000004050075a7 */ /* 0x000e64000802017f */
[----:B-1----:R-:W-:Y:S05]  /*1810*/  @!P1 BRA `(.L_x_26) ;  /* 0x00000054005c9947 */ /* 0x002fea0003800000 */
.L_x_25:
[----:B------:R-:W-:Y:S01]  /*1820*/  ULEA UR4, UR8, UR41, 0x9 ;  /* 0x0000002908047291 */ /* 0x000fe2000f8e483f */
[----:B------:R-:W-:Y:S01]  /*1830*/  WARPGROUP.ARRIVE ;  /* 0x00000000000079c5 */ /* 0x000fe20000000000 */
[----:B------:R-:W-:Y:S01]  /*1840*/  ULEA UR6, UR8, UR9, 0x9 ;  /* 0x0000000908067291 */ /* 0x000fe2000f8e483f */
[----:B------:R-:W-:Y:S01]  /*1850*/  UMOV UR5, 0x80000020 ;  /* 0x8000002000057882 */ /* 0x000fe20000000000 */
[----:B------:R-:W-:-:S07]  /*1860*/  UMOV UR7, 0x80000020 ;  /* 0x8000002000077882 */ /* 0x000fce0000000000 */
[----:B------:R-:W-:Y:S01]  /*1870*/  IGMMA.64x128x32.S8.S8 R24, gdesc[UR4], R24, gsb0 ;  /* 0x03600000041879f1 */ /* 0x000fe20008041018 */
        /* <DEDUP_REMOVED lines=9> */
[----:B------:R-:W-:Y:S01]  /*1910*/  BPT.TRAP 0x1 ;  /* 0x000000040000795c */ /* 0x000fe20000300000 */
.L_x_27:
[----:B------:R-:W-:-:S13]  /*1920*/  ISETP.NE.AND P1, PT, R23, RZ, PT ;  /* 0x000000ff1700720c */ /* 0x000fda0003f25270 */
[----:B01----:R-:W-:-:S04]  /*1930*/  @P1 IMAD R4, R3, 0x8, R6 ;  /* 0x0000000803041824 */ /* 0x003fc800078e0206 */
[----:B------:R-:W-:-:S05]  /*1940*/  @P1 VIADD R5, R4, 0x20 ;  /* 0x0000002004051836 */ /* 0x000fca0000000000 */
[----:B------:R-:W-:-:S04]  /*1950*/  @P1 PRMT R5, R22, 0x654, R5 ;  /* 0x0000065416051816 */ /* 0x000fc80000000005 */
[----:B------:R0:W-:Y:S01]  /*1960*/  @P1 SYNCS.ARRIVE.TRANS64.RED.A1T0 RZ, [R5+URZ], RZ ;  /* 0x000000ff05ff19a7 */ /* 0x0001e2000810043f */
[----:B------:R-:W-:-:S13]  /*1970*/  ISETP.GT.U32.AND P1, PT, R19, 0x1, PT ;  /* 0x000000011300780c */ /* 0x000fda0003f24070 */
[----:B0-----:R-:W-:Y:S05]  /*1980*/  @P1 BRA `(.L_x_28) ;  /* 0x0000000000041947 */ /* 0x001fea0003800000 */
[----:B------:R-:W-:Y:S01]  /*1990*/  BPT.TRAP 0x1 ;  /* 0x000000040000795c */ /* 0x000fe20000300000 */
.L_x_28:
[----:B------:R-:W-:Y:S01]  /*19a0*/  UIADD3 UR8, UR8, 0x1, URZ ;  /* 0x0000000108087890 */ /* 0x000fe2000fffe03f */
[C---:B------:R-:W-:Y:S01]  /*19b0*/  ISETP.GT.AND P2, PT, R0.reuse, 0x1, PT ;  /* 0x000000010000780c */ /* 0x040fe20003f44270 */
[----:B------:R-:W-:Y:S02]  /*19c0*/  VIADD R3, R3, 0x1 ;  /* 0x0000000103037836 */ /* 0x000fe40000000000 */
[----:B------:R-:W-:Y:S01]  /*19d0*/  UISETP.NE.AND UP0, UPT, UR8, 0x4, UPT ;  /* 0x000000040800788c */ /* 0x000fe2000bf05270 */
[----:B------:R-:W-:Y:S02]  /*19e0*/  VIADD R0, R0, 0xffffffff ;  /* 0xffffffff00007836 */ /* 0x000fe40000000000 */
[C---:B------:R-:W-:Y:S01]  /*19f0*/  ISETP.NE.AND P1, PT, R3.reuse, 0x4, PT ;  /* 0x000000040300780c */ /* 0x040fe20003f25270 */
[----:B------:R-:W-:Y:S02]  /*1a00*/  USEL UR4, URZ, 0x1, UP0 ;  /* 0x000000013f047887 */ /* 0x000fe40008000000 */
[----:B------:R-:W-:Y:S01]  /*1a10*/  USEL UR8, UR8, URZ, UP0 ;  /* 0x0000003f08087287 */ /* 0x000fe20008000000 */
[----:B------:R-:W-:-:S03]  /*1a20*/  SEL R3, R3, RZ, P1 ;  /* 0x000000ff03037207 */ /* 0x000fc60000800000 */
[----:B------:R-:W-:Y:S01]  /*1a30*/  LOP3.LUT R7, R7, UR4, RZ, 0x3c, !PT ;  /* 0x0000000407077c12 */ /* 0x000fe2000f8e3cff */
[----:B------:R-:W-:Y:S07]  /*1a40*/  @P2 BRA `(.L_x_29) ;  /* 0xfffffffc00382947 */ /* 0x000fee000383ffff */
.L_x_22:
[----:B------:R-:W2:Y:S02]  /*1a50*/  LDC R0, c[0x0][0x28c] ;  /* 0x0000a300ff007b82 */ /* 0x000ea40000000800 */
[----:B--2---:R-:W-:-:S13]  /*1a60*/  ISETP.GE.AND P1, PT, R0, 0x1, PT ;  /* 0x000000010000780c */ /* 0x004fda0003f26270 */
[----:B------:R-:W-:Y:S05]  /*1a70*/  @!P1 BRA `(.L_x_30) ;  /* 0x0000000000409947 */ /* 0x000fea0003800000 */
[----:B------:R-:W-:Y:S05]  /*1a80*/  @!P0 BRA `(.L_x_31) ;  /* 0x0000000000048947 */ /* 0x000fea0003800000 */
[----:B------:R-:W-:Y:S01]  /*1a90*/  BPT.TRAP 0x1 ;  /* 0x000000040000795c */ /* 0x000fe20000300000 */
.L_x_31:
[----:B------:R-:W-:Y:S01]  /*1aa0*/  ISETP.NE.AND P0, PT, R23, RZ, PT ;  /* 0x000000ff1700720c */ /* 0x000fe20003f05270 */
[----:B------:R-:W-:-:S12]  /*1ab0*/  UISETP.LT.AND UP1, UPT, UR40, 0x1, UPT ;  /* 0x000000012800788c */ /* 0x000fd8000bf21270 */
[----:B------:R-:W-:-:S05]  /*1ac0*/  VOTEU.ANY UP0, P0 ;  /* 0x00000000003f7886 */ /* 0x000fca0000000100 */
[----:B------:R-:W-:-:S04]  /*1ad0*/  @UP0 USEL UR4, UR40, 0x1, UP1 ;  /* 0x0000000128040887 */ /* 0x000fc80008800000 */
[----:B------:R-:W-:-:S06]  /*1ae0*/  @UP0 UIADD3 UR4, UR39, UR40, -UR4 ;  /* 0x0000002827040290 */ /* 0x000fcc000fffe804 */
[----:B------:R-:W-:-:S04]  /*1af0*/  IMAD.U32 R0, RZ, RZ, UR4 ;  /* 0x00000004ff007e24 */ /* 0x000fc8000f8e00ff */
[----:B------:R-:W-:-:S05]  /*1b00*/  @P0 IMAD.SHL.U32 R0, R0, 0x8, RZ ;  /* 0x0000000800000824 */ /* 0x000fca00078e00ff */
[----:B------:R-:W-:-:S04]  /*1b10*/  @P0 LOP3.LUT R0, R0, 0x18, RZ, 0xc0, !PT ;  /* 0x0000001800000812 */ /* 0x000fc800078ec0ff */
[----:B------:R-:W-:-:S04]  /*1b20*/  @P0 IADD3 R3, R6, 0x20, R0 ;  /* 0x0000002006030810 */ /* 0x000fc80007ffe000 */
[----:B------:R-:W-:-:S04]  /*1b30*/  @P0 PRMT R3, R22, 0x654, R3 ;  /* 0x0000065416030816 */ /* 0x000fc80000000003 */
[----:B------:R2:W-:Y:S01]  /*1b40*/  @P0 SYNCS.ARRIVE.TRANS64.RED.A1T0 RZ, [R3+URZ], RZ ;  /* 0x000000ff03ff09a7 */ /* 0x0005e2000810043f */
[----:B------:R-:W-:-:S13]  /*1b50*/  ISETP.GT.U32.AND P0, PT, R19, 0x1, PT ;  /* 0x000000011300780c */ /* 0x000fda0003f04070 */
[----:B--2---:R-:W-:Y:S05]  /*1b60*/  @P0 BRA `(.L_x_30) ;  /* 0x0000000000040947 */ /* 0x004fea0003800000 */
[----:B------:R-:W-:Y:S01]  /*1b70*/  BPT.TRAP 0x1 ;  /* 0x000000040000795c */ /* 0x000fe20000300000 */
.L_x_30:
[----:B------:R-:W2:Y:S01]  /*1b80*/  LDC R7, c[0x0][0x288] ;  /* 0x0000a200ff077b82 */ /* 0x000ea20000000800 */
[--C-:B------:R-:W-:Y:S01]  /*1b90*/  SHF.R.U32.HI R0, RZ, 0x2, R18.reuse ;  /* 0x00000002ff007819 */ /* 0x100fe20000011612 */
[----:B------:R-:W-:Y:S01]  /*1ba0*/  UIADD3 UR39, UR40, UR39, URZ ;  /* 0x0000002728277290 */ /* 0x000fe2000fffe03f */
[----:B01----:R-:W-:Y:S01]  /*1bb0*/  SHF.R.U32.HI R5, RZ, 0x7, R18 ;  /* 0x00000007ff057819 */ /* 0x003fe20000011612 */
[----:B------:R-:W-:Y:S01]  /*1bc0*/  IMAD.SHL.U32 R93, R93, 0x80, RZ ;  /* 0x000000805d5d7824 */ /* 0x000fe200078e00ff */
[----:B------:R-:W-:Y:S01]  /*1bd0*/  LOP3.LUT R3, R0, 0x7, RZ, 0xc0, !PT ;  /* 0x0000000700037812 */ /* 0x000fe200078ec0ff */
[----:B------:R-:W-:Y:S01]  /*1be0*/  USHF.R.U32.HI UR4, URZ, 0x2, UR39 ;  /* 0x000000023f047899 */ /* 0x000fe20008011627 */
[C---:B------:R-:W-:Y:S01]  /*1bf0*/  LOP3.LUT R4, R18.reuse, 0x60, RZ, 0xc0, !PT ;  /* 0x0000006012047812 */ /* 0x040fe200078ec0ff */
[----:B------:R-:W-:Y:S01]  /*1c00*/  IMAD.SHL.U32 R8, R18, 0x2, RZ ;  /* 0x0000000212087824 */ /* 0x000fe200078e00ff */
[----:B------:R-:W-:Y:S01]  /*1c10*/  LOP3.LUT R0, R5, 0x1, RZ, 0xc0, !PT ;  /* 0x0000000105007812 */ /* 0x000fe200078ec0ff */
[----:B------:R-:W-:Y:S01]  /*1c20*/  ULOP3.LUT UR4, UR4, 0x1, URZ, 0xc0, !UPT ;  /* 0x0000000104047892 */ /* 0x000fe2000f8ec03f */
[----:B------:R-:W-:Y:S01]  /*1c30*/  SHF.R.U32.HI R6, RZ, 0x1, R4 ;  /* 0x00000001ff067819 */ /* 0x000fe20000011604 */
[----:B------:R-:W-:Y:S01]  /*1c40*/  ULDC UR8, c[0x0][0x284] ;  /* 0x0000a10000087ab9 */ /* 0x000fe20000000800 */
[----:B------:R-:W-:Y:S01]  /*1c50*/  UISETP.GT.U32.AND UP1, UPT, UR39, 0x3, UPT ;  /* 0x000000032700788c */ /* 0x000fe2000bf24070 */
[----:B------:R-:W-:Y:S01]  /*1c60*/  IMAD.SHL.U32 R4, R0, 0x40, RZ ;  /* 0x0000004000047824 */ /* 0x000fe200078e00ff */
[----:B------:R-:W-:Y:S01]  /*1c70*/  IADD3 R5, RZ, -R6, -R3 ;  /* 0x80000006ff057210 */ /* 0x000fe20007ffe803 */
[----:B------:R-:W-:Y:S01]  /*1c80*/  UISETP.NE.U32.AND UP0, UPT, UR4, 0x1, UPT ;  /* 0x000000010400788c */ /* 0x000fe2000bf05070 */
[----:B------:R-:W-:Y:S01]  /*1c90*/  SHF.R.S32.HI R14, RZ, 0x1f, R91 ;  /* 0x0000001fff0e7819 */ /* 0x000fe2000001145b */
[----:B------:R-:W-:Y:S01]  /*1ca0*/  ULDC.64 UR6, c[0x0][0x5d0] ;  /* 0x0001740000067ab9 */ /* 0x000fe20000000a00 */
[----:B------:R-:W-:Y:S01]  /*1cb0*/  LOP3.LUT R3, R4, 0x40, R3, 0xe2, !PT ;  /* 0x0000004004037812 */ /* 0x000fe200078ee203 */
[----:B------:R-:W-:Y:S01]  /*1cc0*/  UISETP.LT.U32.AND UP1, UPT, UR40, 0x4, UP1 ;  /* 0x000000042800788c */ /* 0x000fe20008f21070 */
[----:B------:R-:W-:Y:S01]  /*1cd0*/  LOP3.LUT R4, R18, 0x3, RZ, 0xc0, !PT ;  /* 0x0000000312047812 */ /* 0x000fe200078ec0ff */
[----:B------:R-:W-:Y:S01]  /*1ce0*/  UISETP.GT.U32.AND UP0, UPT, UR40, 0x3, !UP0 ;  /* 0x000000032800788c */ /* 0x000fe2000c704070 */
[C---:B------:R-:W-:Y:S01]  /*1cf0*/  LOP3.LUT R8, R93.reuse, 0x6, R8, 0xf8, !PT ;  /* 0x000000065d087812 */ /* 0x040fe200078ef808 */
[----:B------:R-:W-:Y:S01]  /*1d00*/  IMAD R0, R0, -0x40, R5 ;  /* 0xffffffc000007824 */ /* 0x000fe200078e0205 */
[----:B--2---:R-:W-:Y:S01]  /*1d10*/  ISETP.GE.AND P0, PT, R93, R7, PT ;  /* 0x000000075d00720c */ /* 0x004fe20003f06270 */
[----:B------:R-:W-:Y:S01]  /*1d20*/  IMAD R12, R4, -0x2, R7 ;  /* 0xfffffffe040c7824 */ /* 0x000fe200078e0207 */
[----:B------:R-:W-:Y:S01]  /*1d30*/  SHF.R.S32.HI R9, RZ, 0x1f, R8 ;  /* 0x0000001fff097819 */ /* 0x000fe20000011408 */
[----:B------:R-:W-:Y:S01]  /*1d40*/  IMAD.SHL.U32 R7, R92, 0x80, RZ ;  /* 0x000000805c077824 */ /* 0x000fe200078e00ff */
[----:B------:R-:W-:Y:S01]  /*1d50*/  USEL UR5, URZ, 0x1, !UP1 ;  /* 0x000000013f057887 */ /* 0x000fe2000c800000 */
[----:B------:R-:W-:Y:S01]  /*1d60*/  IMAD R4, R14, UR6, RZ ;  /* 0x000000060e047c24 */ /* 0x000fe2000f8e02ff */
[----:B------:R-:W-:Y:S01]  /*1d70*/  USEL UR4, URZ, 0x1, !UP0 ;  /* 0x000000013f047887 */ /* 0x000fe2000c000000 */
[----:B------:R-:W-:Y:S01]  /*1d80*/  IMAD.WIDE R10, R92, 0x80, RZ ;  /* 0x000000805c0a7825 */ /* 0x000fe200078e02ff */
[C---:B------:R-:W-:Y:S01]  /*1d90*/  ISETP.GE.OR P0, PT, R7.reuse, UR8, P0 ;  /* 0x0000000807007c0c */ /* 0x040fe20008706670 */
[----:B------:R-:W-:Y:S01]  /*1da0*/  ULOP3.LUT UR39, UR39, 0x3, URZ, 0xc0, !UPT ;  /* 0x0000000327277892 */ /* 0x000fe2000f8ec03f */
[----:B------:R-:W-:Y:S01]  /*1db0*/  IADD3 R96, -R7, UR8, R0 ;  /* 0x0000000807607c10 */ /* 0x000fe2000fffe100 */
[C---:B------:R-:W-:Y:S01]  /*1dc0*/  IMAD R13, R91.reuse, UR7, R4 ;  /* 0x000000075b0d7c24 */ /* 0x040fe2000f8e0204 */
[----:B------:R-:W-:Y:S01]  /*1dd0*/  ULOP3.LUT UR38, UR4, UR38, UR5, 0x96, !UPT ;  /* 0x0000002604267292 */ /* 0x000fe2000f8e9605 */
[----:B------:R-:W-:Y:S01]  /*1de0*/  IMAD.WIDE.U32 R4, R91, UR6, R8 ;  /* 0x000000065b047c25 */ /* 0x000fe2000f8e0008 */
[----:B------:R-:W-:-:S03]  /*1df0*/  LOP3.LUT R21, R10, R3, R6, 0xfe, !PT ;  /* 0x000000030a157212 */ /* 0x000fc600078efe06 */
[----:B------:R-:W-:Y:S02]  /*1e00*/  IMAD.IADD R5, R5, 0x1, R13 ;  /* 0x0000000105057824 */ /* 0x000fe400078e020d */
[----:B------:R-:W-:Y:S02]  /*1e10*/  IMAD.IADD R3, R12, 0x1, -R93 ;  /* 0x000000010c037824 */ /* 0x000fe400078e0a5d */
[----:B------:R-:W-:Y:S01]  /*1e20*/  IMAD.MOV.U32 R0, RZ, RZ, -0x1 ;  /* 0xffffffffff007424 */ /* 0x000fe200078e00ff */
[----:B------:R-:W-:Y:S06]  /*1e30*/  @P0 BRA `(.L_x_32) ;  /* 0x0000003000a00947 */ /* 0x000fec0003800000 */
[----:B------:R-:W0:Y:S01]  /*1e40*/  LDC.64 R12, c[0x0][0x5c8] ;  /* 0x00017200ff0c7b82 */ /* 0x000e220000000a00 */
[----:B------:R-:W-:Y:S01]  /*1e50*/  ULDC.64 UR4, c[0x0][0x5c0] ;  /* 0x0001700000047ab9 */ /* 0x000fe20000000a00 */
[----:B------:R-:W-:Y:S01]  /*1e60*/  BSSY B0, `(.L_x_32) ;  /* 0x0000325000007945 */ /* 0x000fe20003800000 */
[-C--:B0-----:R-:W-:Y:S02]  /*1e70*/  IMAD R6, R11, R12.reuse, RZ ;  /* 0x0000000c0b067224 */ /* 0x081fe400078e02ff */
[----:B------:R-:W-:-:S04]  /*1e80*/  IMAD.WIDE.U32 R4, R21, R12, R4 ;  /* 0x0000000c15047225 */ /* 0x000fc800078e0004 */
[----:B------:R-:W-:Y:S01]  /*1e90*/  IMAD R7, R21, R13, R6 ;  /* 0x0000000d15077224 */ /* 0x000fe200078e0206 */
[----:B------:R-:W-:-:S03]  /*1ea0*/  IADD3 R4, P0, R4, UR4, RZ ;  /* 0x0000000404047c10 */ /* 0x000fc6000ff1e0ff */
[----:B------:R-:W-:Y:S01]  /*1eb0*/  IMAD.IADD R7, R5, 0x1, R7 ;  /* 0x0000000105077824 */ /* 0x000fe200078e0207 */
[----:B------:R-:W-:-:S04]  /*1ec0*/  LEA R6, P1, R12, R4, 0x3 ;  /* 0x000000040c067211 */ /* 0x000fc800078218ff */
[----:B------:R-:W-:Y:S02]  /*1ed0*/  IADD3.X R5, R7, UR5, RZ, P0, !PT ;  /* 0x0000000507057c10 */ /* 0x000fe400087fe4ff */
[----:B-----5:R-:W-:Y:S02]  /*1ee0*/  ISETP.NE.AND P0, PT, R89, RZ, PT ;  /* 0x000000ff5900720c */ /* 0x020fe40003f05270 */
[----:B------:R-:W-:-:S11]  /*1ef0*/  LEA.HI.X R7, R12, R5, R13, 0x3, P1 ;  /* 0x000000050c077211 */ /* 0x000fd600008f1c0d */
[----:B------:R-:W-:Y:S05]  /*1f00*/  @!P0 BRA `(.L_x_33) ;  /* 0x0000002400608947 */ /* 0x000fea0003800000 */
[----:B------:R-:W0:Y:S01]  /*1f10*/  LDC.64 R92, c[0x0][0x5b0] ;  /* 0x00016c00ff5c7b82 */ /* 0x000e220000000a00 */
[----:B------:R-:W-:Y:S01]  /*1f20*/  ULDC.64 UR4, c[0x0][0x5b8] ;  /* 0x00016e0000047ab9 */ /* 0x000fe20000000a00 */
[----:B------:R-:W-:Y:S01]  /*1f30*/  ISETP.GE.AND P1, PT, R96, 0x1, PT ;  /* 0x000000016000780c */ /* 0x000fe20003f26270 */
[----:B------:R-:W-:Y:S01]  /*1f40*/  IMAD R10, R14, UR4, RZ ;  /* 0x000000040e0a7c24 */ /* 0x000fe2000f8e02ff */
[----:B------:R-:W-:Y:S01]  /*1f50*/  BSSY B1, `(.L_x_34) ;  /* 0x000000e000017945 */ /* 0x000fe20003800000 */
[----:B------:R-:W-:Y:S01]  /*1f60*/  IMAD.WIDE.U32 R14, R91, UR4, R8 ;  /* 0x000000045b0e7c25 */ /* 0x000fe2000f8e0008 */
[----:B------:R-:W-:Y:S02]  /*1f70*/  ISETP.LT.OR P5, PT, R3, 0x1, !P1 ;  /* 0x000000010300780c */ /* 0x000fe40004fa1670 */
[----:B------:R-:W1:Y:S01]  /*1f80*/  LDC.64 R94, c[0x0][0x5a8] ;  /* 0x00016a00ff5e7b82 */ /* 0x000e620000000a00 */
[----:B------:R-:W-:Y:S02]  /*1f90*/  IMAD R13, R91, UR5, R10 ;  /* 0x000000055b0d7c24 */ /* 0x000fe4000f8e020a */
[----:B------:R-:W-:-:S02]  /*1fa0*/  IMAD.MOV.U32 R12, RZ, RZ, R14 ;  /* 0x000000ffff0c7224 */ /* 0x000fc400078e000e */
[----:B------:R-:W-:Y:S02]  /*1fb0*/  IMAD.IADD R13, R15, 0x1, R13 ;  /* 0x000000010f0d7824 */ /* 0x000fe400078e020d */
[-C--:B0-----:R-:W-:Y:S02]  /*1fc0*/  IMAD R10, R11, R92.reuse, RZ ;  /* 0x0000005c0b0a7224 */ /* 0x081fe400078e02ff */
[----:B------:R-:W-:-:S04]  /*1fd0*/  IMAD.WIDE.U32 R8, R21, R92, R12 ;  /* 0x0000005c15087225 */ /* 0x000fc800078e000c */
[----:B------:R-:W-:Y:S01]  /*1fe0*/  IMAD R91, R21, R93, R10 ;  /* 0x0000005d155b7224 */ /* 0x000fe200078e020a */
[----:B-1----:R-:W-:-:S04]  /*1ff0*/  IADD3 R8, P0, R8, R94, RZ ;  /* 0x0000005e08087210 */ /* 0x002fc80007f1e0ff */
[----:B------:R-:W-:Y:S01]  /*2000*/  IADD3.X R9, R95, R9, R91, P0, !PT ;  /* 0x000000095f097210 */ /* 0x000fe200007fe45b */
[----:B------:R-:W-:Y:S08]  /*2010*/  @P5 BRA `(.L_x_35) ;  /* 0x0000000000045947 */ /* 0x000ff00003800000 */
[----:B------:R0:W5:Y:S02]  /*2020*/  LDG.E.U8 R90, desc[UR36][R8.64] ;  /* 0x00000024085a7981 */ /* 0x000164000c1e1100 */
.L_x_35:
[----:B------:R-:W-:Y:S05]  /*2030*/  BSYNC B1 ;  /* 0x0000000000017941 */ /* 0x000fea0003800000 */
.L_x_34:
[----:B-----5:R-:W-:Y:S01]  /*2040*/  LOP3.LUT R15, R90, 0xffff, RZ, 0xc0, !PT ;  /* 0x0000ffff5a0f7812 */ /* 0x020fe200078ec0ff */
[C---:B------:R-:W-:Y:S01]  /*2050*/  IMAD.SHL.U32 R10, R92.reuse, 0x8, RZ ;  /* 0x000000085c0a7824 */ /* 0x040fe200078e00ff */
[----:B------:R-:W-:Y:S01]  /*2060*/  SHF.L.U64.HI R11, R92, 0x3, R93 ;  /* 0x000000035c0b7819 */ /* 0x000fe2000001025d */
[----:B------:R-:W-:Y:S01]  /*2070*/  BSSY B1, `(.L_x_36) ;  /* 0x000000e000017945 */ /* 0x000fe20003800000 */
[----:B------:R-:W-:Y:S02]  /*2080*/  PRMT R20, R15, 0x8880, RZ ;  /* 0x000088800f147816 */ /* 0x000fe400000000ff */
[----:B------:R-:W-:Y:S01]  /*2090*/  ISETP.LT.OR P2, PT, R3, 0x2, !P1 ;  /* 0x000000020300780c */ /* 0x000fe20004f41670 */
[----:B------:R-:W-:Y:S01]  /*20a0*/  IMAD.WIDE.U32 R10, R21, R92, R10 ;  /* 0x0000005c150a7225 */ /* 0x000fe200078e000a */
[----:B------:R-:W-:-:S03]  /*20b0*/  ISETP.GE.AND P0, PT, R96, 0x9, PT ;  /* 0x000000096000780c */ /* 0x000fc60003f06270 */
[----:B------:R-:W-:Y:S01]  /*20c0*/  IMAD R15, R20, R89, RZ ;  /* 0x00000059140f7224 */ /* 0x000fe200078e02ff */
[----:B------:R-:W-:Y:S01]  /*20d0*/  IADD3 R10, P3, P4, R14, R94, R10 ;  /* 0x0000005e0e0a7210 */ /* 0x000fe20007c7e00a */
[----:B------:R-:W-:Y:S02]  /*20e0*/  IMAD.IADD R20, R91, 0x1, R11 ;  /* 0x000000015b147824 */ /* 0x000fe400078e020b */
[----:B------:R-:W-:-:S05]  /*20f0*/  @!P5 IMAD R21, R24, R88, R15 ;  /* 0x000000581815d224 */ /* 0x000fca00078e020f */
[----:B------:R1:W-:Y:S01]  /*2100*/  @!P5 STG.E.U8 desc[UR36][R4.64], R21 ;  /* 0x000000150400d986 */ /* 0x0003e2000c101124 */
[----:B------:R-:W-:Y:S05]  /*2110*/  @P2 BRA `(.L_x_37) ;  /* 0x00000000000c2947 */ /* 0x000fea0003800000 */
[----:B------:R-:W2:Y:S02]  /*2120*/  LDG.E.U8 R90, desc[UR36][R8.64+0x1] ;  /* 0x00000124085a7981 */ /* 0x000ea4000c1e1100 */
[----:B--2---:R-:W-:-:S05]  /*2130*/  PRMT R14, R90, 0x8880, RZ ;  /* 0x000088805a0e7816 */ /* 0x004fca00000000ff */
[----:B------:R-:W-:-:S07]  /*2140*/  IMAD R15, R14, R89, RZ ;  /* 0x000000590e0f7224 */ /* 0x000fce00078e02ff */
.L_x_37:
[----:B------:R-:W-:Y:S05]  /*2150*/  BSYNC B1 ;  /* 0x0000000000017941 */ /* 0x000fea0003800000 */
.L_x_36:
[----:B------:R-:W-:Y:S01]  /*2160*/  ISETP.LT.OR P5, PT, R3, 0x1, !P0 ;  /* 0x000000010300780c */ /* 0x000fe200047a1670 */
[----:B------:R-:W-:Y:S01]  /*2170*/  @!P2 IMAD R25, R25, R88, R15 ;  /* 0x000000581919a224 */ /* 0x000fe200078e020f */
[----:B------:R-:W-:Y:S01]  /*2180*/  BSSY B1, `(.L_x_38) ;  /* 0x000000a000017945 */ /* 0x000fe20003800000 */
[----:B------:R-:W-:Y:S02]  /*2190*/  IADD3.X R11, R13, R95, R20, P3, P4 ;  /* 0x0000005f0d0b7210 */ /* 0x000fe40001fe8414 */
[C---:B------:R-:W-:Y:S01]  /*21a0*/  ISETP.LT.OR P3, PT, R3.reuse, 0x2, !P0 ;  /* 0x000000020300780c */ /* 0x040fe20004761670 */
[----:B------:R2:W-:Y:S01]  /*21b0*/  @!P2 STG.E.U8 desc[UR36][R4.64+0x1], R25 ;  /* 0x000001190400a986 */ /* 0x0005e2000c101124 */
[C---:B------:R-:W-:Y:S02]  /*21c0*/  ISETP.LT.OR P4, PT, R3.reuse, 0x9, !P1 ;  /* 0x000000090300780c */ /* 0x040fe40004f81670 */
[----:B------:R-:W-:-:S04]  /*21d0*/  ISETP.LT.OR P2, PT, R3, 0xa, !P1 ;  /* 0x0000000a0300780c */ /* 0x000fc80004f41670 */
[----:B------:R-:W-:Y:S09]  /*21e0*/  @P5 BRA `(.L_x_39) ;  /* 0x00000000000c5947 */ /* 0x000ff20003800000 */
[----:B------:R-:W3:Y:S02]  /*21f0*/  LDG.E.U8 R90, desc[UR36][R10.64] ;  /* 0x000000240a5a7981 */ /* 0x000ee4000c1e1100 */
[----:B---3--:R-:W-:-:S05]  /*2200*/  PRMT R12, R90, 0x8880, RZ ;  /* 0x000088805a0c7816 */ /* 0x008fca00000000ff */
[----:B------:R-:W-:-:S07]  /*2210*/  IMAD R15, R12, R89, RZ ;  /* 0x000000590c0f7224 */ /* 0x000fce00078e02ff */
.L_x_39:
[----:B------:R-:W-:Y:S05]  /*2220*/  BSYNC B1 ;  /* 0x0000000000017941 */ /* 0x000fea0003800000 */
.L_x_38:
[----:B------:R-:W-:Y:S01]  /*2230*/  @!P5 IMAD R13, R26, R88, R15 ;  /* 0x000000581a0dd224 */ /* 0x000fe200078e020f */
[----:B------:R-:W-:Y:S04]  /*2240*/  BSSY B1, `(.L_x_40) ;  /* 0x0000006000017945 */ /* 0x000fe80003800000 */
[----:B------:R3:W-:Y:S01]  /*2250*/  @!P5 STG.E.U8 desc[UR36][R6.64], R13 ;  /* 0x0000000d0600d986 */ /* 0x0007e2000c101124 */
[----:B------:R-:W-:Y:S05]  /*2260*/  @P3 BRA `(.L_x_41) ;  /* 0x00000000000c3947 */ /* 0x000fea0003800000 */
[----:B------:R-:W4:Y:S02]  /*2270*/  LDG.E.U8 R90, desc[UR36][R10.64+0x1] ;  /* 0x000001240a5a7981 */ /* 0x000f24000c1e1100 */
[----:B----4-:R-:W-:-:S05]  /*2280*/  PRMT R12, R90, 0x8880, RZ ;  /* 0x000088805a0c7816 */ /* 0x010fca00000000ff */
[----:B------:R-:W-:-:S07]  /*2290*/  IMAD R15, R12, R89, RZ ;  /* 0x000000590c0f7224 */ /* 0x000fce00078e02ff */
.L_x_41:
[----:B------:R-:W-:Y:S05]  /*22a0*/  BSYNC B1 ;  /* 0x0000000000017941 */ /* 0x000fea0003800000 */
.L_x_40:
[----:B------:R-:W-:Y:S01]  /*22b0*/  @!P3 IMAD R27, R27, R88, R15 ;  /* 0x000000581b1bb224 */ /* 0x000fe200078e020f */
[----:B------:R-:W-:Y:S04]  /*22c0*/  BSSY B1, `(.L_x_42) ;  /* 0x0000006000017945 */ /* 0x000fe80003800000 */
[----:B------:R4:W-:Y:S01]  /*22d0*/  @!P3 STG.E.U8 desc[UR36][R6.64+0x1], R27 ;  /* 0x0000011b0600b986 */ /* 0x0009e2000c101124 */
[----:B------:R-:W-:Y:S05]  /*22e0*/  @P4 BRA `(.L_x_43) ;  /* 0x00000000000c4947 */ /* 0x000fea0003800000 */
[----:B------:R-:W5:Y:S02]  /*22f0*/  LDG.E.U8 R90, desc[UR36][R8.64+0x8] ;  /* 0x00000824085a7981 */ /* 0x000f64000c1e1100 */
[----:B-----5:R-:W-:-:S05]  /*2300*/  PRMT R12, R90, 0x8880, RZ ;  /* 0x000088805a0c7816 */ /* 0x020fca00000000ff */
[----:B------:R-:W-:-:S07]  /*2310*/  IMAD R15, R12, R89, RZ ;  /* 0x000000590c0f7224 */ /* 0x000fce00078e02ff */
.L_x_43:
[----:B------:R-:W-:Y:S05]  /*2320*/  BSYNC B1 ;  /* 0x0000000000017941 */ /* 0x000fea0003800000 */
.L_x_42:
[----:B---3--:R-:W-:Y:S01]  /*2330*/  @!P4 IMAD R13, R28, R88, R15 ;  /* 0x000000581c0dc224 */ /* 0x008fe200078e020f */
[----:B------:R-:W-:Y:S04]  /*2340*/  BSSY B1, `(.L_x_44) ;  /* 0x0000006000017945 */ /* 0x000fe80003800000 */
[----:B------:R3:W-:Y:S01]  /*2350*/  @!P4 STG.E.U8 desc[UR36][R4.64+0x8], R13 ;  /* 0x0000080d0400c986 */ /* 0x0007e2000c101124 */
[----:B------:R-:W-:Y:S05]  /*2360*/  @P2 BRA `(.L_x_45) ;  /* 0x00000000000c2947 */ /* 0x000fea0003800000 */
[----:B------:R-:W5:Y:S02]  /*2370*/  LDG.E.U8 R90, desc[UR36][R8.64+0x9] ;  /* 0x00000924085a7981 */ /* 0x000f64000c1e1100 */
[----:B-----5:R-:W-:-:S05]  /*2380*/  PRMT R12, R90, 0x8880, RZ ;  /* 0x000088805a0c7816 */ /* 0x020fca00000000ff */
[----:B------:R-:W-:-:S07]  /*2390*/  IMAD R15, R12, R89, RZ ;  /* 0x000000590c0f7224 */ /* 0x000fce00078e02ff */
.L_x_45:
[----:B------:R-:W-:Y:S05]  /*23a0*/  BSYNC B1 ;  /* 0x0000000000017941 */ /* 0x000fea0003800000 */
.L_x_44:
[----:B------:R-:W-:Y:S01]  /*23b0*/  ISETP.LT.OR P4, PT, R3, 0x9, !P0 ;  /* 0x000000090300780c */ /* 0x000fe20004781670 */
[----:B------:R-:W-:Y:S01]  /*23c0*/  @!P2 IMAD R29, R29, R88, R15 ;  /* 0x000000581d1da224 */ /* 0x000fe200078e020f */
[----:B------:R-:W-:Y:S01]  /*23d0*/  BSSY B1, `(.L_x_46) ;  /* 0x0000009000017945 */ /* 0x000fe20003800000 */
[C---:B------:R-:W-:Y:S02]  /*23e0*/  ISETP.LT.OR P3, PT, R3.reuse, 0xa, !P0 ;  /* 0x0000000a0300780c */ /* 0x040fe40004761670 */
[C---:B------:R-:W-:Y:S01]  /*23f0*/  ISETP.LT.OR P5, PT, R3.reuse, 0x11, !P1 ;  /* 0x000000110300780c */ /* 0x040fe20004fa1670 */
[----:B------:R0:W-:Y:S01]  /*2400*/  @!P2 STG.E.U8 desc[UR36][R4.64+0x9], R29 ;  /* 0x0000091d0400a986 */ /* 0x0001e2000c101124 */
[----:B------:R-:W-:-:S06]  /*2410*/  ISETP.LT.OR P2, PT, R3, 0x12, !P1 ;  /* 0x000000120300780c */ /* 0x000fcc0004f41670 */
[----:B------:R-:W-:Y:S07]  /*2420*/  @P4 BRA `(.L_x_47) ;  /* 0x00000000000c4947 */ /* 0x000fee0003800000 */
[----:B------:R-:W5:Y:S02]  /*2430*/  LDG.E.U8 R90, desc[UR36][R10.64+0x8] ;  /* 0x000008240a5a7981 */ /* 0x000f64000c1e1100 */
[----:B-----5:R-:W-:-:S05]  /*2440*/  PRMT R12, R90, 0x8880, RZ ;  /* 0x000088805a0c7816 */ /* 0x020fca00000000ff */
[----:B------:R-:W-:-:S07]  /*2450*/  IMAD R15, R12, R89, RZ ;  /* 0x000000590c0f7224 */ /* 0x000fce00078e02ff */
.L_x_47:
[----:B------:R-:W-:Y:S05]  /*2460*/  BSYNC B1 ;  /* 0x0000000000017941 */ /* 0x000fea0003800000 */
.L_x_46:
[----:B---3--:R-:W-:Y:S01]  /*2470*/  @!P4 IMAD R13, R30, R88, R15 ;  /* 0x000000581e0dc224 */ /* 0x008fe200078e020f */
[----:B------:R-:W-:Y:S04]  /*2480*/  BSSY B1, `(.L_x_48) ;  /* 0x0000006000017945 */ /* 0x000fe80003800000 */
[----:B------:R3:W-:Y:S01]  /*2490*/  @!P4 STG.E.U8 desc[UR36][R6.64+0x8], R13 ;  /* 0x0000080d0600c986 */ /* 0x0007e2000c101124 */
[----:B------:R-:W-:Y:S05]  /*24a0*/  @P3 BRA `(.L_x_49) ;  /* 0x00000000000c3947 */ /* 0x000fea0003800000 */
[----:B------:R-:W5:Y:S02]  /*24b0*/  LDG.E.U8 R90, desc[UR36][R10.64+0x9] ;  /* 0x000009240a5a7981 */ /* 0x000f64000c1e1100 */
[----:B-----5:R-:W-:-:S05]  /*24c0*/  PRMT R12, R90, 0x8880, RZ ;  /* 0x000088805a0c7816 */ /* 0x020fca00000000ff */
[----:B------:R-:W-:-:S07]  /*24d0*/  IMAD R15, R12, R89, RZ ;  /* 0x000000590c0f7224 */ /* 0x000fce00078e02ff */
.L_x_49:
[----:B------:R-:W-:Y:S05]  /*24e0*/  BSYNC B1 ;  /* 0x0000000000017941 */ /* 0x000fea0003800000 */
.L_x_48:
[----:B------:R-:W-:Y:S01]  /*24f0*/  @!P3 IMAD R31, R31, R88, R15 ;  /* 0x000000581f1fb224 */ /* 0x000fe200078e020f */
[----:B------:R-:W-:Y:S04]  /*2500*/  BSSY B1, `(.L_x_50) ;  /* 0x0000006000017945 */ /* 0x000fe80003800000 */
[----:B------:R0:W-:Y:S01]  /*2510*/  @!P3 STG.E.U8 desc[UR36][R6.64+0x9], R31 ;  /* 0x0000091f0600b986 */ /* 0x0001e2000c101124 */
[----:B------:R-:W-:Y:S05]  /*2520*/  @P5 BRA `(.L_x_51) ;  /* 0x00000000000c5947 */ /* 0x000fea0003800000 */
[----:B------:R-:W5:Y:S02]  /*2530*/  LDG.E.U8 R90, desc[UR36][R8.64+0x10] ;  /* 0x00001024085a7981 */ /* 0x000f64000c1e1100 */
[----:B-----5:R-:W-:-:S05]  /*2540*/  PRMT R12, R90, 0x8880, RZ ;  /* 0x000088805a0c7816 */ /* 0x020fca00000000ff */
[----:B------:R-:W-:-:S07]  /*2550*/  IMAD R15, R12, R89, RZ ;  /* 0x000000590c0f7224 */ /* 0x000fce00078e02ff */
.L_x_51:
[----:B------:R-:W-:Y:S05]  /*2560*/  BSYNC B1 ;  /* 0x0000000000017941 */ /* 0x000fea0003800000 */
.L_x_50:
[----:B---3--:R-:W-:Y:S01]  /*2570*/  @!P5 IMAD R13, R32, R88, R15 ;  /* 0x00000058200dd224 */ /* 0x008fe200078e020f */
[----:B------:R-:W-:Y:S04]  /*2580*/  BSSY B1, `(.L_x_52) ;  /* 0x0000006000017945 */ /* 0x000fe80003800000 */
[----:B------:R3:W-:Y:S01]  /*2590*/  @!P5 STG.E.U8 desc[UR36][R4.64+0x10], R13 ;  /* 0x0000100d0400d986 */ /* 0x0007e2000c101124 */
[----:B------:R-:W-:Y:S05]  /*25a0*/  @P2 BRA `(.L_x_53) ;  /* 0x00000000000c2947 */ /* 0x000fea0003800000 */
[----:B------:R-:W5:Y:S02]  /*25b0*/  LDG.E.U8 R90, desc[UR36][R8.64+0x11] ;  /* 0x00001124085a7981 */ /* 0x000f64000c1e1100 */
[----:B-----5:R-:W-:-:S05]  /*25c0*/  PRMT R12, R90, 0x8880, RZ ;  /* 0x000088805a0c7816 */ /* 0x020fca00000000ff */
[----:B------:R-:W-:-:S07]  /*25d0*/  IMAD R15, R12, R89, RZ ;  /* 0x000000590c0f7224 */ /* 0x000fce00078e02ff */
.L_x_53:
[----:B------:R-:W-:Y:S05]  /*25e0*/  BSYNC B1 ;  /* 0x0000000000017941 */ /* 0x000fea0003800000 */
.L_x_52:
        /* <DEDUP_REMOVED lines=11> */
.L_x_55:
[----:B------:R-:W-:Y:S05]  /*26a0*/  BSYNC B1 ;  /* 0x0000000000017941 */ /* 0x000fea0003800000 */
.L_x_54:
[----:B---3--:R-:W-:Y:S01]  /*26b0*/  @!P4 IMAD R13, R34, R88, R15 ;  /* 0x00000058220dc224 */ /* 0x008fe200078e020f */
[----:B------:R-:W-:Y:S04]  /*26c0*/  BSSY B1, `(.L_x_56) ;  /* 0x0000006000017945 */ /* 0x000fe80003800000 */
[----:B------:R3:W-:Y:S01]  /*26d0*/  @!P4 STG.E.U8 desc[UR36][R6.64+0x10], R13 ;  /* 0x0000100d0600c986 */ /* 0x0007e2000c101124 */
[----:B------:R-:W-:Y:S05]  /*26e0*/  @P3 BRA `(.L_x_57) ;  /* 0x00000000000c3947 */ /* 0x000fea0003800000 */
[----:B------:R-:W5:Y:S02]  /*26f0*/  LDG.E.U8 R90, desc[UR36][R10.64+0x11] ;  /* 0x000011240a5a7981 */ /* 0x000f64000c1e1100 */
[----:B-----5:R-:W-:-:S05]  /*2700*/  PRMT R12, R90, 0x8880, RZ ;  /* 0x000088805a0c7816 */ /* 0x020fca00000000ff */
[----:B------:R-:W-:-:S07]  /*2710*/  IMAD R15, R12, R89, RZ ;  /* 0x000000590c0f7224 */ /* 0x000fce00078e02ff */
.L_x_57:
[----:B------:R-:W-:Y:S05]  /*2720*/  BSYNC B1 ;  /* 0x0000000000017941 */ /* 0x000fea0003800000 */
.L_x_56:
[----:B------:R-:W-:Y:S01]  /*2730*/  @!P3 IMAD R35, R35, R88, R15 ;  /* 0x000000582323b224 */ /* 0x000fe200078e020f */
[----:B------:R-:W-:Y:S04]  /*2740*/  BSSY B1, `(.L_x_58) ;  /* 0x0000006000017945 */ /* 0x000fe80003800000 */
[----:B------:R0:W-:Y:S01]  /*2750*/  @!P3 STG.E.U8 desc[UR36][R6.64+0x11], R35 ;  /* 0x000011230600b986 */ /* 0x0001e2000c101124 */
[----:B------:R-:W-:Y:S05]  /*2760*/  @P5 BRA `(.L_x_59) ;  /* 0x00000000000c5947 */ /* 0x000fea0003800000 */
[----:B------:R-:W5:Y:S02]  /*2770*/  LDG.E.U8 R90, desc[UR36][R8.64+0x18] ;  /* 0x00001824085a7981 */ /* 0x000f64000c1e1100 */
[----:B-----5:R-:W-:-:S05]  /*2780*/  PRMT R12, R90, 0x8880, RZ ;  /* 0x000088805a0c7816 */ /* 0x020fca00000000ff */
[----:B------:R-:W-:-:S07]  /*2790*/  IMAD R15, R12, R89, RZ ;  /* 0x000000590c0f7224 */ /* 0x000fce00078e02ff */
.L_x_59:
[----:B------:R-:W-:Y:S05]  /*27a0*/  BSYNC B1 ;  /* 0x0000000000017941 */ /* 0x000fea0003800000 */
.L_x_58:
[----:B---3--:R-:W-:Y:S01]  /*27b0*/  @!P5 IMAD R13, R36, R88, R15 ;  /* 0x00000058240dd224 */ /* 0x008fe200078e020f */
[----:B------:R-:W-:Y:S04]  /*27c0*/  BSSY B1, `(.L_x_60) ;  /* 0x0000006000017945 */ /* 0x000fe80003800000 */
[----:B------:R3:W-:Y:S01]  /*27d0*/  @!P5 STG.E.U8 desc[UR36][R4.64+0x18], R13 ;  /* 0x0000180d0400d986 */ /* 0x0007e2000c101124 */
[----:B------:R-:W-:Y:S05]  /*27e0*/  @P2 BRA `(.L_x_61) ;  /* 0x00000000000c2947 */ /* 0x000fea0003800000 */
[----:B------:R-:W5:Y:S02]  /*27f0*/  LDG.E.U8 R90, desc[UR36][R8.64+0x19] ;  /* 0x00001924085a7981 */ /* 0x000f64000c1e1100 */
[----:B-----5:R-:W-:-:S05]  /*2800*/  PRMT R12, R90, 0x8880, RZ ;  /* 0x000088805a0c7816 */ /* 0x020fca00000000ff */
[----:B------:R-:W-:-:S07]  /*2810*/  IMAD R15, R12, R89, RZ ;  /* 0x000000590c0f7224 */ /* 0x000fce00078e02ff */
.L_x_61:
[----:B------:R-:W-:Y:S05]  /*2820*/  BSYNC B1 ;  /* 0x0000000000017941 */ /* 0x000fea0003800000 */
.L_x_60:
        /* <DEDUP_REMOVED lines=11> */
.L_x_63:
[----:B------:R-:W-:Y:S05]  /*28e0*/  BSYNC B1 ;  /* 0x0000000000017941 */ /* 0x000fea0003800000 */
.L_x_62:
[----:B---3--:R-:W-:Y:S01]  /*28f0*/  @!P4 IMAD R13, R38, R88, R15 ;  /* 0x00000058260dc224 */ /* 0x008fe200078e020f */
[----:B------:R-:W-:Y:S04]  /*2900*/  BSSY B1, `(.L_x_64) ;  /* 0x0000006000017945 */ /* 0x000fe80003800000 */
[----:B------:R3:W-:Y:S01]  /*2910*/  @!P4 STG.E.U8 desc[UR36][R6.64+0x18], R13 ;  /* 0x0000180d0600c986 */ /* 0x0007e2000c101124 */
[----:B------:R-:W-:Y:S05]  /*2920*/  @P3 BRA `(.L_x_65) ;  /* 0x00000000000c3947 */ /* 0x000fea0003800000 */
[----:B------:R-:W5:Y:S02]  /*2930*/  LDG.E.U8 R90, desc[UR36][R10.64+0x19] ;  /* 0x000019240a5a7981 */ /* 0x000f64000c1e1100 */
[----:B-----5:R-:W-:-:S05]  /*2940*/  PRMT R12, R90, 0x8880, RZ ;  /* 0x000088805a0c7816 */ /* 0x020fca00000000ff */
[----:B------:R-:W-:-:S07]  /*2950*/  IMAD R15, R12, R89, RZ ;  /* 0x000000590c0f7224 */ /* 0x000fce00078e02ff */
.L_x_65:
[----:B------:R-:W-:Y:S05]  /*2960*/  BSYNC B1 ;  /* 0x0000000000017941 */ /* 0x000fea0003800000 */
.L_x_64:
[----:B------:R-:W-:Y:S01]  /*2970*/  @!P3 IMAD R39, R39, R88, R15 ;  /* 0x000000582727b224 */ /* 0x000fe200078e020f */
[----:B------:R-:W-:Y:S04]  /*2980*/  BSSY B1, `(.L_x_66) ;  /* 0x0000006000017945 */ /* 0x000fe80003800000 */
[----:B------:R0:W-:Y:S01]  /*2990*/  @!P3 STG.E.U8 desc[UR36][R6.64+0x19], R39 ;  /* 0x000019270600b986 */ /* 0x0001e2000c101124 */
[----:B------:R-:W-:Y:S05]  /*29a0*/  @P5 BRA `(.L_x_67) ;  /* 0x00000000000c5947 */ /* 0x000fea0003800000 */
[----:B------:R-:W5:Y:S02]  /*29b0*/  LDG.E.U8 R90, desc[UR36][R8.64+0x20] ;  /* 0x00002024085a7981 */ /* 0x000f64000c1e1100 */
[----:B-----5:R-:W-:-:S05]  /*29c0*/  PRMT R12, R90, 0x8880, RZ ;  /* 0x000088805a0c7816 */ /* 0x020fca00000000ff */
[----:B------:R-:W-:-:S07]  /*29d0*/  IMAD R15, R12, R89, RZ ;  /* 0x000000590c0f7224 */ /* 0x000fce00078e02ff */
.L_x_67:
[----:B------:R-:W-:Y:S05]  /*29e0*/  BSYNC B1 ;  /* 0x0000000000017941 */ /* 0x000fea0003800000 */
.L_x_66:
[----:B---3--:R-:W-:Y:S01]  /*29f0*/  @!P5 IMAD R13, R40, R88, R15 ;  /* 0x00000058280dd224 */ /* 0x008fe200078e020f */
[----:B------:R-:W-:Y:S04]  /*2a00*/  BSSY B1, `(.L_x_68) ;  /* 0x0000006000017945 */ /* 0x000fe80003800000 */
[----:B------:R3:W-:Y:S01]  /*2a10*/  @!P5 STG.E.U8 desc[UR36][R4.64+0x20], R13 ;  /* 0x0000200d0400d986 */ /* 0x0007e2000c101124 */
[----:B------:R-:W-:Y:S05]  /*2a20*/  @P2 BRA `(.L_x_69) ;  /* 0x00000000000c2947 */ /* 0x000fea0003800000 */
[----:B------:R-:W5:Y:S02]  /*2a30*/  LDG.E.U8 R90, desc[UR36][R8.64+0x21] ;  /* 0x00002124085a7981 */ /* 0x000f64000c1e1100 */
[----:B-----5:R-:W-:-:S05]  /*2a40*/  PRMT R12, R90, 0x8880, RZ ;  /* 0x000088805a0c7816 */ /* 0x020fca00000000ff */
[----:B------:R-:W-:-:S07]  /*2a50*/  IMAD R15, R12, R89, RZ ;  /* 0x000000590c0f7224 */ /* 0x000fce00078e02ff */
.L_x_69:
[----:B------:R-:W-:Y:S05]  /*2a60*/  BSYNC B1 ;  /* 0x0000000000017941 */ /* 0x000fea0003800000 */
.L_x_68:
        /* <DEDUP_REMOVED lines=11> */
.L_x_71:
[----:B------:R-:W-:Y:S05]  /*2b20*/  BSYNC B1 ;  /* 0x0000000000017941 */ /* 0x000fea0003800000 */
.L_x_70:
[----:B---3--:R-:W-:Y:S01]  /*2b30*/  @!P4 IMAD R13, R42, R88, R15 ;  /* 0x000000582a0dc224 */ /* 0x008fe200078e020f */
[----:B------:R-:W-:Y:S04]  /*2b40*/  BSSY B1, `(.L_x_72) ;  /* 0x0000006000017945 */ /* 0x000fe80003800000 */
[----:B------:R3:W-:Y:S01]  /*2b50*/  @!P4 STG.E.U8 desc[UR36][R6.64+0x20], R13 ;  /* 0x0000200d0600c986 */ /* 0x0007e2000c101124 */
[----:B------:R-:W-:Y:S05]  /*2b60*/  @P3 BRA `(.L_x_73) ;  /* 0x00000000000c3947 */ /* 0x000fea0003800000 */
[----:B------:R-:W5:Y:S02]  /*2b70*/  LDG.E.U8 R90, desc[UR36][R10.64+0x21] ;  /* 0x000021240a5a7981 */ /* 0x000f64000c1e1100 */
[----:B-----5:R-:W-:-:S05]  /*2b80*/  PRMT R12, R90, 0x8880, RZ ;  /* 0x000088805a0c7816 */ /* 0x020fca00000000ff */
[----:B------:R-:W-:-:S07]  /*2b90*/  IMAD R15, R12, R89, RZ ;  /* 0x000000590c0f7224 */ /* 0x000fce00078e02ff */
.L_x_73:
[----:B------:R-:W-:Y:S05]  /*2ba0*/  BSYNC B1 ;  /* 0x0000000000017941 */ /* 0x000fea0003800000 */
.L_x_72:
[----:B------:R-:W-:Y:S01]  /*2bb0*/  @!P3 IMAD R43, R43, R88, R15 ;  /* 0x000000582b2bb224 */ /* 0x000fe200078e020f */
[----:B------:R-:W-:Y:S04]  /*2bc0*/  BSSY B1, `(.L_x_74) ;  /* 0x0000006000017945 */ /* 0x000fe80003800000 */
[----:B------:R0:W-:Y:S01]  /*2bd0*/  @!P3 STG.E.U8 desc[UR36][R6.64+0x21], R43 ;  /* 0x0000212b0600b986 */ /* 0x0001e2000c101124 */
[----:B------:R-:W-:Y:S05]  /*2be0*/  @P5 BRA `(.L_x_75) ;  /* 0x00000000000c5947 */ /* 0x000fea0003800000 */
[----:B------:R-:W5:Y:S02]  /*2bf0*/  LDG.E.U8 R90, desc[UR36][R8.64+0x28] ;  /* 0x00002824085a7981 */ /* 0x000f64000c1e1100 */
[----:B-----5:R-:W-:-:S05]  /*2c00*/  PRMT R12, R90, 0x8880, RZ ;  /* 0x000088805a0c7816 */ /* 0x020fca00000000ff */
[----:B------:R-:W-:-:S07]  /*2c10*/  IMAD R15, R12, R89, RZ ;  /* 0x000000590c0f7224 */ /* 0x000fce00078e02ff */
.L_x_75:
[----:B------:R-:W-:Y:S05]  /*2c20*/  BSYNC B1 ;  /* 0x0000000000017941 */ /* 0x000fea0003800000 */
.L_x_74:
[----:B---3--:R-:W-:Y:S01]  /*2c30*/  @!P5 IMAD R13, R44, R88, R15 ;  /* 0x000000582c0dd224 */ /* 0x008fe200078e020f */
[----:B------:R-:W-:Y:S04]  /*2c40*/  BSSY B1, `(.L_x_76) ;  /* 0x0000006000017945 */ /* 0x000fe80003800000 */
[----:B------:R3:W-:Y:S01]  /*2c50*/  @!P5 STG.E.U8 desc[UR36][R4.64+0x28], R13 ;  /* 0x0000280d0400d986 */ /* 0x0007e2000c101124 */
[----:B------:R-:W-:Y:S05]  /*2c60*/  @P2 BRA `(.L_x_77) ;  /* 0x00000000000c2947 */ /* 0x000fea0003800000 */
[----:B------:R-:W5:Y:S02]  /*2c70*/  LDG.E.U8 R90, desc[UR36][R8.64+0x29] ;  /* 0x00002924085a7981 */ /* 0x000f64000c1e1100 */
[----:B-----5:R-:W-:-:S05]  /*2c80*/  PRMT R12, R90, 0x8880, RZ ;  /* 0x000088805a0c7816 */ /* 0x020fca00000000ff */
[----:B------:R-:W-:-:S07]  /*2c90*/  IMAD R15, R12, R89, RZ ;  /* 0x000000590c0f7224 */ /* 0x000fce00078e02ff */
.L_x_77:
[----:B------:R-:W-:Y:S05]  /*2ca0*/  BSYNC B1 ;  /* 0x0000000000017941 */ /* 0x000fea0003800000 */
.L_x_76:
        /* <DEDUP_REMOVED lines=11> */
.L_x_79:
[----:B------:R-:W-:Y:S05]  /*2d60*/  BSYNC B1 ;  /* 0x0000000000017941 */ /* 0x000fea0003800000 */
.L_x_78:
[----:B---3--:R-:W-:Y:S01]  /*2d70*/  @!P4 IMAD R13, R46, R88, R15 ;  /* 0x000000582e0dc224 */ /* 0x008fe200078e020f */
[----:B------:R-:W-:Y:S04]  /*2d80*/  BSSY B1, `(.L_x_80) ;  /* 0x0000006000017945 */ /* 0x000fe80003800000 */
[----:B------:R3:W-:Y:S01]  /*2d90*/  @!P4 STG.E.U8 desc[UR36][R6.64+0x28], R13 ;  /* 0x0000280d0600c986 */ /* 0x0007e2000c101124 */
[----:B------:R-:W-:Y:S05]  /*2da0*/  @P3 BRA `(.L_x_81) ;  /* 0x00000000000c3947 */ /* 0x000fea0003800000 */
[----:B------:R-:W5:Y:S02]  /*2db0*/  LDG.E.U8 R90, desc[UR36][R10.64+0x29] ;  /* 0x000029240a5a7981 */ /* 0x000f64000c1e1100 */
[----:B-----5:R-:W-:-:S05]  /*2dc0*/  PRMT R12, R90, 0x8880, RZ ;  /* 0x000088805a0c7816 */ /* 0x020fca00000000ff */
[----:B------:R-:W-:-:S07]  /*2dd0*/  IMAD R15, R12, R89, RZ ;  /* 0x000000590c0f7224 */ /* 0x000fce00078e02ff */
.L_x_81:
[----:B------:R-:W-:Y:S05]  /*2de0*/  BSYNC B1 ;  /* 0x0000000000017941 */ /* 0x000fea0003800000 */
.L_x_80:
[----:B------:R-:W-:Y:S01]  /*2df0*/  @!P3 IMAD R47, R47, R88, R15 ;  /* 0x000000582f2fb224 */ /* 0x000fe200078e020f */
[----:B------:R-:W-:Y:S04]  /*2e00*/  BSSY B1, `(.L_x_82) ;  /* 0x0000006000017945 */ /* 0x000fe80003800000 */
[----:B------:R0:W-:Y:S01]  /*2e10*/  @!P3 STG.E.U8 desc[UR36][R6.64+0x29], R47 ;  /* 0x0000292f0600b986 */ /* 0x0001e2000c101124 */
[----:B------:R-:W-:Y:S05]  /*2e20*/  @P5 BRA `(.L_x_83) ;  /* 0x00000000000c5947 */ /* 0x000fea0003800000 */
[----:B------:R-:W5:Y:S02]  /*2e30*/  LDG.E.U8 R90, desc[UR36][R8.64+0x30] ;  /* 0x00003024085a7981 */ /* 0x000f64000c1e1100 */
[----:B-----5:R-:W-:-:S05]  /*2e40*/  PRMT R12, R90, 0x8880, RZ ;  /* 0x000088805a0c7816 */ /* 0x020fca00000000ff */
[----:B------:R-:W-:-:S07]  /*2e50*/  IMAD R15, R12, R89, RZ ;  /* 0x000000590c0f7224 */ /* 0x000fce00078e02ff */
.L_x_83:
[----:B------:R-:W-:Y:S05]  /*2e60*/  BSYNC B1 ;  /* 0x0000000000017941 */ /* 0x000fea0003800000 */
.L_x_82:
[----:B---3--:R-:W-:Y:S01]  /*2e70*/  @!P5 IMAD R13, R48, R88, R15 ;  /* 0x00000058300dd224 */ /* 0x008fe200078e020f */
[----:B------:R-:W-:Y:S04]  /*2e80*/  BSSY B1, `(.L_x_84) ;  /* 0x0000006000017945 */ /* 0x000fe80003800000 */
[----:B------:R3:W-:Y:S01]  /*2e90*/  @!P5 STG.E.U8 desc[UR36][R4.64+0x30], R13 ;  /* 0x0000300d0400d986 */ /* 0x0007e2000c101124 */
[----:B------:R-:W-:Y:S05]  /*2ea0*/  @P2 BRA `(.L_x_85) ;  /* 0x00000000000c2947 */ /* 0x000fea0003800000 */
[----:B------:R-:W5:Y:S02]  /*2eb0*/  LDG.E.U8 R90, desc[UR36][R8.64+0x31] ;  /* 0x00003124085a7981 */ /* 0x000f64000c1e1100 */
[----:B-----5:R-:W-:-:S05]  /*2ec0*/  PRMT R12, R90, 0x8880, RZ ;  /* 0x000088805a0c7816 */ /* 0x020fca00000000ff */
[----:B------:R-:W-:-:S07]  /*2ed0*/  IMAD R15, R12, R89, RZ ;  /* 0x000000590c0f7224 */ /* 0x000fce00078e02ff */
.L_x_85:
[----:B------:R-:W-:Y:S05]  /*2ee0*/  BSYNC B1 ;  /* 0x0000000000017941 */ /* 0x000fea0003800000 */
.L_x_84:
        /* <DEDUP_REMOVED lines=11> */
.L_x_87:
[----:B------:R-:W-:Y:S05]  /*2fa0*/  BSYNC B1 ;  /* 0x0000000000017941 */ /* 0x000fea0003800000 */
.L_x_86:
[----:B---3--:R-:W-:Y:S01]  /*2fb0*/  @!P4 IMAD R13, R50, R88, R15 ;  /* 0x00000058320dc224 */ /* 0x008fe200078e020f */
[----:B------:R-:W-:Y:S04]  /*2fc0*/  BSSY B1, `(.L_x_88) ;  /* 0x0000006000017945 */ /* 0x000fe80003800000 */
[----:B------:R3:W-:Y:S01]  /*2fd0*/  @!P4 STG.E.U8 desc[UR36][R6.64+0x30], R13 ;  /* 0x0000300d0600c986 */ /* 0x0007e2000c101124 */
[----:B------:R-:W-:Y:S05]  /*2fe0*/  @P3 BRA `(.L_x_89) ;  /* 0x00000000000c3947 */ /* 0x000fea0003800000 */
[----:B------:R-:W5:Y:S02]  /*2ff0*/  LDG.E.U8 R90, desc[UR36][R10.64+0x31] ;  /* 0x000031240a5a7981 */ /* 0x000f64000c1e1100 */
[----:B-----5:R-:W-:-:S05]  /*3000*/  PRMT R12, R90, 0x8880, RZ ;  /* 0x000088805a0c7816 */ /* 0x020fca00000000ff */
[----:B------:R-:W-:-:S07]  /*3010*/  IMAD R15, R12, R89, RZ ;  /* 0x000000590c0f7224 */ /* 0x000fce00078e02ff */
.L_x_89:
[----:B------:R-:W-:Y:S05]  /*3020*/  BSYNC B1 ;  /* 0x0000000000017941 */ /* 0x000fea0003800000 */
.L_x_88:
[----:B------:R-:W-:Y:S01]  /*3030*/  @!P3 IMAD R51, R51, R88, R15 ;  /* 0x000000583333b224 */ /* 0x000fe200078e020f */
[----:B------:R-:W-:Y:S04]  /*3040*/  BSSY B1, `(.L_x_90) ;  /* 0x0000006000017945 */ /* 0x000fe80003800000 */
[----:B------:R0:W-:Y:S01]  /*3050*/  @!P3 STG.E.U8 desc[UR36][R6.64+0x31], R51 ;  /* 0x000031330600b986 */ /* 0x0001e2000c101124 */
[----:B------:R-:W-:Y:S05]  /*3060*/  @P5 BRA `(.L_x_91) ;  /* 0x00000000000c5947 */ /* 0x000fea0003800000 */
[----:B------:R-:W5:Y:S02]  /*3070*/  LDG.E.U8 R90, desc[UR36][R8.64+0x38] ;  /* 0x00003824085a7981 */ /* 0x000f64000c1e1100 */
[----:B-----5:R-:W-:-:S05]  /*3080*/  PRMT R12, R90, 0x8880, RZ ;  /* 0x000088805a0c7816 */ /* 0x020fca00000000ff */
[----:B------:R-:W-:-:S07]  /*3090*/  IMAD R15, R12, R89, RZ ;  /* 0x000000590c0f7224 */ /* 0x000fce00078e02ff */
.L_x_91:
[----:B------:R-:W-:Y:S05]  /*30a0*/  BSYNC B1 ;  /* 0x0000000000017941 */ /* 0x000fea0003800000 */
.L_x_90:
[----:B---3--:R-:W-:Y:S01]  /*30b0*/  @!P5 IMAD R13, R52, R88, R15 ;  /* 0x00000058340dd224 */ /* 0x008fe200078e020f */
[----:B------:R-:W-:Y:S04]  /*30c0*/  BSSY B1, `(.L_x_92) ;  /* 0x0000006000017945 */ /* 0x000fe80003800000 */
[----:B------:R3:W-:Y:S01]  /*30d0*/  @!P5 STG.E.U8 desc[UR36][R4.64+0x38], R13 ;  /* 0x0000380d0400d986 */ /* 0x0007e2000c101124 */
[----:B------:R-:W-:Y:S05]  /*30e0*/  @P2 BRA `(.L_x_93) ;  /* 0x00000000000c2947 */ /* 0x000fea0003800000 */
[----:B------:R-:W5:Y:S02]  /*30f0*/  LDG.E.U8 R90, desc[UR36][R8.64+0x39] ;  /* 0x00003924085a7981 */ /* 0x000f64000c1e1100 */
[----:B-----5:R-:W-:-:S05]  /*3100*/  PRMT R12, R90, 0x8880, RZ ;  /* 0x000088805a0c7816 */ /* 0x020fca00000000ff */
[----:B------:R-:W-:-:S07]  /*3110*/  IMAD R15, R12, R89, RZ ;  /* 0x000000590c0f7224 */ /* 0x000fce00078e02ff */
.L_x_93:
[----:B------:R-:W-:Y:S05]  /*3120*/  BSYNC B1 ;  /* 0x0000000000017941 */ /* 0x000fea0003800000 */
.L_x_92:
        /* <DEDUP_REMOVED lines=11> */
.L_x_95:
[----:B------:R-:W-:Y:S05]  /*31e0*/  BSYNC B1 ;  /* 0x0000000000017941 */ /* 0x000fea0003800000 */
.L_x_94:
[----:B---3--:R-:W-:Y:S01]  /*31f0*/  @!P4 IMAD R13, R54, R88, R15 ;  /* 0x00000058360dc224 */ /* 0x008fe200078e020f */
[----:B------:R-:W-:Y:S04]  /*3200*/  BSSY B1, `(.L_x_96) ;  /* 0x0000006000017945 */ /* 0x000fe80003800000 */
[----:B------:R3:W-:Y:S01]  /*3210*/  @!P4 STG.E.U8 desc[UR36][R6.64+0x38], R13 ;  /* 0x0000380d0600c986 */ /* 0x0007e2000c101124 */
[----:B------:R-:W-:Y:S05]  /*3220*/  @P3 BRA `(.L_x_97) ;  /* 0x00000000000c3947 */ /* 0x000fea0003800000 */
[----:B------:R-:W5:Y:S02]  /*3230*/  LDG.E.U8 R90, desc[UR36][R10.64+0x39] ;  /* 0x000039240a5a7981 */ /* 0x000f64000c1e1100 */
[----:B-----5:R-:W-:-:S05]  /*3240*/  PRMT R12, R90, 0x8880, RZ ;  /* 0x000088805a0c7816 */ /* 0x020fca00000000ff */
[----:B------:R-:W-:-:S07]  /*3250*/  IMAD R15, R12, R89, RZ ;  /* 0x000000590c0f7224 */ /* 0x000fce00078e02ff */
.L_x_97:
[----:B------:R-:W-:Y:S05]  /*3260*/  BSYNC B1 ;  /* 0x0000000000017941 */ /* 0x000fea0003800000 */
.L_x_96:
[----:B------:R-:W-:Y:S01]  /*3270*/  @!P3 IMAD R55, R55, R88, R15 ;  /* 0x000000583737b224 */ /* 0x000fe200078e020f */
[----:B------:R-:W-:Y:S04]  /*3280*/  BSSY B1, `(.L_x_98) ;  /* 0x0000006000017945 */ /* 0x000fe80003800000 */
[----:B------:R0:W-:Y:S01]  /*3290*/  @!P3 STG.E.U8 desc[UR36][R6.64+0x39], R55 ;  /* 0x000039370600b986 */ /* 0x0001e2000c101124 */
[----:B------:R-:W-:Y:S05]  /*32a0*/  @P5 BRA `(.L_x_99) ;  /* 0x00000000000c5947 */ /* 0x000fea0003800000 */
[----:B------:R-:W5:Y:S02]  /*32b0*/  LDG.E.U8 R90, desc[UR36][R8.64+0x40] ;  /* 0x00004024085a7981 */ /* 0x000f64000c1e1100 */
[----:B-----5:R-:W-:-:S05]  /*32c0*/  PRMT R12, R90, 0x8880, RZ ;  /* 0x000088805a0c7816 */ /* 0x020fca00000000ff */
[----:B------:R-:W-:-:S07]  /*32d0*/  IMAD R15, R12, R89, RZ ;  /* 0x000000590c0f7224 */ /* 0x000fce00078e02ff */
.L_x_99:
[----:B------:R-:W-:Y:S05]  /*32e0*/  BSYNC B1 ;  /* 0x0000000000017941 */ /* 0x000fea0003800000 */
.L_x_98:
[----:B---3--:R-:W-:Y:S01]  /*32f0*/  @!P5 IMAD R13, R56, R88, R15 ;  /* 0x00000058380dd224 */ /* 0x008fe200078e020f */
[----:B------:R-:W-:Y:S04]  /*3300*/  BSSY B1, `(.L_x_100) ;  /* 0x0000006000017945 */ /* 0x000fe80003800000 */
[----:B------:R3:W-:Y:S01]  /*3310*/  @!P5 STG.E.U8 desc[UR36][R4.64+0x40], R13 ;  /* 0x0000400d0400d986 */ /* 0x0007e2000c101124 */
[----:B------:R-:W-:Y:S05]  /*3320*/  @P2 BRA `(.L_x_101) ;  /* 0x00000000000c2947 */ /* 0x000fea0003800000 */
[----:B------:R-:W5:Y:S02]  /*3330*/  LDG.E.U8 R90, desc[UR36][R8.64+0x41] ;  /* 0x00004124085a7981 */ /* 0x000f64000c1e1100 */
[----:B-----5:R-:W-:-:S05]  /*3340*/  PRMT R12, R90, 0x8880, RZ ;  /* 0x000088805a0c7816 */ /* 0x020fca00000000ff */
[----:B------:R-:W-:-:S07]  /*3350*/  IMAD R15, R12, R89, RZ ;  /* 0x000000590c0f7224 */ /* 0x000fce00078e02ff */
.L_x_101:
[----:B------:R-:W-:Y:S05]  /*3360*/  BSYNC B1 ;  /* 0x0000000000017941 */ /* 0x000fea0003800000 */
.L_x_100:
        /* <DEDUP_REMOVED lines=11> */
.L_x_103:
[----:B------:R-:W-:Y:S05]  /*3420*/  BSYNC B1 ;  /* 0x0000000000017941 */ /* 0x000fea0003800000 */
.L_x_102:
[----:B---3--:R-:W-:Y:S01]  /*3430*/  @!P4 IMAD R13, R58, R88, R15 ;  /* 0x000000583a0dc224 */ /* 0x008fe200078e020f */
[----:B------:R-:W-:Y:S04]  /*3440*/  BSSY B1, `(.L_x_104) ;  /* 0x0000006000017945 */ /* 0x000fe80003800000 */
[----:B------:R3:W-:Y:S01]  /*3450*/  @!P4 STG.E.U8 desc[UR36][R6.64+0x40], R13 ;  /* 0x0000400d0600c986 */ /* 0x0007e2000c101124 */
[----:B------:R-:W-:Y:S05]  /*3460*/  @P3 BRA `(.L_x_105) ;  /* 0x00000000000c3947 */ /* 0x000fea0003800000 */
[----:B------:R-:W5:Y:S02]  /*3470*/  LDG.E.U8 R90, desc[UR36][R10.64+0x41] ;  /* 0x000041240a5a7981 */ /* 0x000f64000c1e1100 */
[----:B-----5:R-:W-:-:S05]  /*3480*/  PRMT R12, R90, 0x8880, RZ ;  /* 0x000088805a0c7816 */ /* 0x020fca00000000ff */
[----:B------:R-:W-:-:S07]  /*3490*/  IMAD R15, R12, R89, RZ ;  /* 0x000000590c0f7224 */ /* 0x000fce00078e02ff */
.L_x_105:
[----:B------:R-:W-:Y:S05]  /*34a0*/  BSYNC B1 ;  /* 0x0000000000017941 */ /* 0x000fea0003800000 */
.L_x_104:
[----:B------:R-:W-:Y:S01]  /*34b0*/  @!P3 IMAD R59, R59, R88, R15 ;  /* 0x000000583b3bb224 */ /* 0x000fe200078e020f */
[----:B------:R-:W-:Y:S04]  /*34c0*/  BSSY B1, `(.L_x_106) ;  /* 0x0000006000017945 */ /* 0x000fe80003800000 */
[----:B------:R0:W-:Y:S01]  /*34d0*/  @!P3 STG.E.U8 desc[UR36][R6.64+0x41], R59 ;  /* 0x0000413b0600b986 */ /* 0x0001e2000c101124 */
[----:B------:R-:W-:Y:S05]  /*34e0*/  @P5 BRA `(.L_x_107) ;  /* 0x00000000000c5947 */ /* 0x000fea0003800000 */
[----:B------:R-:W5:Y:S02]  /*34f0*/  LDG.E.U8 R90, desc[UR36][R8.64+0x48] ;  /* 0x00004824085a7981 */ /* 0x000f64000c1e1100 */
[----:B-----5:R-:W-:-:S05]  /*3500*/  PRMT R12, R90, 0x8880, RZ ;  /* 0x000088805a0c7816 */ /* 0x020fca00000000ff */
[----:B------:R-:W-:-:S07]  /*3510*/  IMAD R15, R12, R89, RZ ;  /* 0x000000590c0f7224 */ /* 0x000fce00078e02ff */
.L_x_107:
[----:B------:R-:W-:Y:S05]  /*3520*/  BSYNC B1 ;  /* 0x0000000000017941 */ /* 0x000fea0003800000 */
.L_x_106:
[----:B---3--:R-:W-:Y:S01]  /*3530*/  @!P5 IMAD R13, R60, R88, R15 ;  /* 0x000000583c0dd224 */ /* 0x008fe200078e020f */
[----:B------:R-:W-:Y:S04]  /*3540*/  BSSY B1, `(.L_x_108) ;  /* 0x0000006000017945 */ /* 0x000fe80003800000 */
[----:B------:R3:W-:Y:S01]  /*3550*/  @!P5 STG.E.U8 desc[UR36][R4.64+0x48], R13 ;  /* 0x0000480d0400d986 */ /* 0x0007e2000c101124 */
[----:B------:R-:W-:Y:S05]  /*3560*/  @P2 BRA `(.L_x_109) ;  /* 0x00000000000c2947 */ /* 0x000fea0003800000 */
[----:B------:R-:W5:Y:S02]  /*3570*/  LDG.E.U8 R90, desc[UR36][R8.64+0x49] ;  /* 0x00004924085a7981 */ /* 0x000f64000c1e1100 */
[----:B-----5:R-:W-:-:S05]  /*3580*/  PRMT R12, R90, 0x8880, RZ ;  /* 0x000088805a0c7816 */ /* 0x020fca00000000ff */
[----:B------:R-:W-:-:S07]  /*3590*/  IMAD R15, R12, R89, RZ ;  /* 0x000000590c0f7224 */ /* 0x000fce00078e02ff */
.L_x_109:
[----:B------:R-:W-:Y:S05]  /*35a0*/  BSYNC B1 ;  /* 0x0000000000017941 */ /* 0x000fea0003800000 */
.L_x_108:
        /* <DEDUP_REMOVED lines=11> */
.L_x_111:
[----:B------:R-:W-:Y:S05]  /*3660*/  BSYNC B1 ;  /* 0x0000000000017941 */ /* 0x000fea0003800000 */
.L_x_110:
[----:B---3--:R-:W-:Y:S01]  /*3670*/  @!P4 IMAD R13, R62, R88, R15 ;  /* 0x000000583e0dc224 */ /* 0x008fe200078e020f */
[----:B------:R-:W-:Y:S04]  /*3680*/  BSSY B1, `(.L_x_112) ;  /* 0x0000006000017945 */ /* 0x000fe80003800000 */
[----:B------:R3:W-:Y:S01]  /*3690*/  @!P4 STG.E.U8 desc[UR36][R6.64+0x48], R13 ;  /* 0x0000480d0600c986 */ /* 0x0007e2000c101124 */
[----:B------:R-:W-:Y:S05]  /*36a0*/  @P3 BRA `(.L_x_113) ;  /* 0x00000000000c3947 */ /* 0x000fea0003800000 */
[----:B------:R-:W5:Y:S02]  /*36b0*/  LDG.E.U8 R90, desc[UR36][R10.64+0x49] ;  /* 0x000049240a5a7981 */ /* 0x000f64000c1e1100 */
[----:B-----5:R-:W-:-:S05]  /*36c0*/  PRMT R12, R90, 0x8880, RZ ;  /* 0x000088805a0c7816 */ /* 0x020fca00000000ff */
[----:B------:R-:W-:-:S07]  /*36d0*/  IMAD R15, R12, R89, RZ ;  /* 0x000000590c0f7224 */ /* 0x000fce00078e02ff */
.L_x_113:
[----:B------:R-:W-:Y:S05]  /*36e0*/  BSYNC B1 ;  /* 0x0000000000017941 */ /* 0x000fea0003800000 */
.L_x_112:
[----:B------:R-:W-:Y:S01]  /*36f0*/  @!P3 IMAD R63, R63, R88, R15 ;  /* 0x000000583f3fb224 */ /* 0x000fe200078e020f */
[----:B------:R-:W-:Y:S04]  /*3700*/  BSSY B1, `(.L_x_114) ;  /* 0x0000006000017945 */ /* 0x000fe80003800000 */
[----:B------:R0:W-:Y:S01]  /*3710*/  @!P3 STG.E.U8 desc[UR36][R6.64+0x49], R63 ;  /* 0x0000493f0600b986 */ /* 0x0001e2000c101124 */
[----:B------:R-:W-:Y:S05]  /*3720*/  @P5 BRA `(.L_x_115) ;  /* 0x00000000000c5947 */ /* 0x000fea0003800000 */
[----:B------:R-:W5:Y:S02]  /*3730*/  LDG.E.U8 R90, desc[UR36][R8.64+0x50] ;  /* 0x00005024085a7981 */ /* 0x000f64000c1e1100 */
[----:B-----5:R-:W-:-:S05]  /*3740*/  PRMT R12, R90, 0x8880, RZ ;  /* 0x000088805a0c7816 */ /* 0x020fca00000000ff */
[----:B------:R-:W-:-:S07]  /*3750*/  IMAD R15, R12, R89, RZ ;  /* 0x000000590c0f7224 */ /* 0x000fce00078e02ff */
.L_x_115:
[----:B------:R-:W-:Y:S05]  /*3760*/  BSYNC B1 ;  /* 0x0000000000017941 */ /* 0x000fea0003800000 */
.L_x_114:
[----:B---3--:R-:W-:Y:S01]  /*3770*/  @!P5 IMAD R13, R64, R88, R15 ;  /* 0x00000058400dd224 */ /* 0x008fe200078e020f */
[----:B------:R-:W-:Y:S04]  /*3780*/  BSSY B1, `(.L_x_116) ;  /* 0x0000006000017945 */ /* 0x000fe80003800000 */
[----:B------:R3:W-:Y:S01]  /*3790*/  @!P5 STG.E.U8 desc[UR36][R4.64+0x50], R13 ;  /* 0x0000500d0400d986 */ /* 0x0007e2000c101124 */
[----:B------:R-:W-:Y:S05]  /*37a0*/  @P2 BRA `(.L_x_117) ;  /* 0x00000000000c2947 */ /* 0x000fea0003800000 */
[----:B------:R-:W5:Y:S02]  /*37b0*/  LDG.E.U8 R90, desc[UR36][R8.64+0x51] ;  /* 0x00005124085a7981 */ /* 0x000f64000c1e1100 */
[----:B-----5:R-:W-:-:S05]  /*37c0*/  PRMT R12, R90, 0x8880, RZ ;  /* 0x000088805a0c7816 */ /* 0x020fca00000000ff */
[----:B------:R-:W-:-:S07]  /*37d0*/  IMAD R15, R12, R89, RZ ;  /* 0x000000590c0f7224 */ /* 0x000fce00078e02ff */
.L_x_117:
[----:B------:R-:W-:Y:S05]  /*37e0*/  BSYNC B1 ;  /* 0x0000000000017941 */ /* 0x000fea0003800000 */
.L_x_116:
        /* <DEDUP_REMOVED lines=11> */
.L_x_119:
[----:B------:R-:W-:Y:S05]  /*38a0*/  BSYNC B1 ;  /* 0x0000000000017941 */ /* 0x000fea0003800000 */
.L_x_118:
[----:B---3--:R-:W-:Y:S01]  /*38b0*/  @!P4 IMAD R13, R66, R88, R15 ;  /* 0x00000058420dc224 */ /* 0x008fe200078e020f */
[----:B------:R-:W-:Y:S04]  /*38c0*/  BSSY B1, `(.L_x_120) ;  /* 0x0000006000017945 */ /* 0x000fe80003800000 */
[----:B------:R3:W-:Y:S01]  /*38d0*/  @!P4 STG.E.U8 desc[UR36][R6.64+0x50], R13 ;  /* 0x0000500d0600c986 */ /* 0x0007e2000c101124 */
[----:B------:R-:W-:Y:S05]  /*38e0*/  @P3 BRA `(.L_x_121) ;  /* 0x00000000000c3947 */ /* 0x000fea0003800000 */
[----:B------:R-:W5:Y:S02]  /*38f0*/  LDG.E.U8 R90, desc[UR36][R10.64+0x51] ;  /* 0x000051240a5a7981 */ /* 0x000f64000c1e1100 */
[----:B-----5:R-:W-:-:S05]  /*3900*/  PRMT R12, R90, 0x8880, RZ ;  /* 0x000088805a0c7816 */ /* 0x020fca00000000ff */
[----:B------:R-:W-:-:S07]  /*3910*/  IMAD R15, R12, R89, RZ ;  /* 0x000000590c0f7224 */ /* 0x000fce00078e02ff */
.L_x_121:
[----:B------:R-:W-:Y:S05]  /*3920*/  BSYNC B1 ;  /* 0x0000000000017941 */ /* 0x000fea0003800000 */
.L_x_120:
[----:B------:R-:W-:Y:S01]  /*3930*/  @!P3 IMAD R67, R67, R88, R15 ;  /* 0x000000584343b224 */ /* 0x000fe200078e020f */
[----:B------:R-:W-:Y:S04]  /*3940*/  BSSY B1, `(.L_x_122) ;  /* 0x0000006000017945 */ /* 0x000fe80003800000 */
[----:B------:R0:W-:Y:S01]  /*3950*/  @!P3 STG.E.U8 desc[UR36][R6.64+0x51], R67 ;  /* 0x000051430600b986 */ /* 0x0001e2000c101124 */
[----:B------:R-:W-:Y:S05]  /*3960*/  @P5 BRA `(.L_x_123) ;  /* 0x00000000000c5947 */ /* 0x000fea0003800000 */
[----:B------:R-:W5:Y:S02]  /*3970*/  LDG.E.U8 R90, desc[UR36][R8.64+0x58] ;  /* 0x00005824085a7981 */ /* 0x000f64000c1e1100 */
[----:B-----5:R-:W-:-:S05]  /*3980*/  PRMT R12, R90, 0x8880, RZ ;  /* 0x000088805a0c7816 */ /* 0x020fca00000000ff */
[----:B------:R-:W-:-:S07]  /*3990*/  IMAD R15, R12, R89, RZ ;  /* 0x000000590c0f7224 */ /* 0x000fce00078e02ff */
.L_x_123:
[----:B------:R-:W-:Y:S05]  /*39a0*/  BSYNC B1 ;  /* 0x0000000000017941 */ /* 0x000fea0003800000 */
.L_x_122:
[----:B---3--:R-:W-:Y:S01]  /*39b0*/  @!P5 IMAD R13, R68, R88, R15 ;  /* 0x00000058440dd224 */ /* 0x008fe200078e020f */
[----:B------:R-:W-:Y:S04]  /*39c0*/  BSSY B1, `(.L_x_124) ;  /* 0x0000006000017945 */ /* 0x000fe80003800000 */
[----:B------:R3:W-:Y:S01]  /*39d0*/  @!P5 STG.E.U8 desc[UR36][R4.64+0x58], R13 ;  /* 0x0000580d0400d986 */ /* 0x0007e2000c101124 */
[----:B------:R-:W-:Y:S05]  /*39e0*/  @P2 BRA `(.L_x_125) ;  /* 0x00000000000c2947 */ /* 0x000fea0003800000 */
[----:B------:R-:W5:Y:S02]  /*39f0*/  LDG.E.U8 R90, desc[UR36][R8.64+0x59] ;  /* 0x00005924085a7981 */ /* 0x000f64000c1e1100 */
[----:B-----5:R-:W-:-:S05]  /*3a00*/  PRMT R12, R90, 0x8880, RZ ;  /* 0x000088805a0c7816 */ /* 0x020fca00000000ff */
[----:B------:R-:W-:-:S07]  /*3a10*/  IMAD R15, R12, R89, RZ ;  /* 0x000000590c0f7224 */ /* 0x000fce00078e02ff */
.L_x_125:
[----:B------:R-:W-:Y:S05]  /*3a20*/  BSYNC B1 ;  /* 0x0000000000017941 */ /* 0x000fea0003800000 */
.L_x_124:
        /* <DEDUP_REMOVED lines=11> */
.L_x_127:
[----:B------:R-:W-:Y:S05]  /*3ae0*/  BSYNC B1 ;  /* 0x0000000000017941 */ /* 0x000fea0003800000 */
.L_x_126:
[----:B---3--:R-:W-:Y:S01]  /*3af0*/  @!P4 IMAD R13, R70, R88, R15 ;  /* 0x00000058460dc224 */ /* 0x008fe200078e020f */
[----:B------:R-:W-:Y:S04]  /*3b00*/  BSSY B1, `(.L_x_128) ;  /* 0x0000006000017945 */ /* 0x000fe80003800000 */
[----:B------:R3:W-:Y:S01]  /*3b10*/  @!P4 STG.E.U8 desc[UR36][R6.64+0x58], R13 ;  /* 0x0000580d0600c986 */ /* 0x0007e2000c101124 */
[----:B------:R-:W-:Y:S05]  /*3b20*/  @P3 BRA `(.L_x_129) ;  /* 0x00000000000c3947 */ /* 0x000fea0003800000 */
[----:B------:R-:W5:Y:S02]  /*3b30*/  LDG.E.U8 R90, desc[UR36][R10.64+0x59] ;  /* 0x000059240a5a7981 */ /* 0x000f64000c1e1100 */
[----:B-----5:R-:W-:-:S05]  /*3b40*/  PRMT R12, R90, 0x8880, RZ ;  /* 0x000088805a0c7816 */ /* 0x020fca00000000ff */
[----:B------:R-:W-:-:S07]  /*3b50*/  IMAD R15, R12, R89, RZ ;  /* 0x000000590c0f7224 */ /* 0x000fce00078e02ff */
.L_x_129:
[----:B------:R-:W-:Y:S05]  /*3b60*/  BSYNC B1 ;  /* 0x0000000000017941 */ /* 0x000fea0003800000 */
.L_x_128:
[----:B------:R-:W-:Y:S01]  /*3b70*/  @!P3 IMAD R71, R71, R88, R15 ;  /* 0x000000584747b224 */ /* 0x000fe200078e020f */
[----:B------:R-:W-:Y:S04]  /*3b80*/  BSSY B1, `(.L_x_130) ;  /* 0x0000006000017945 */ /* 0x000fe80003800000 */
[----:B------:R0:W-:Y:S01]  /*3b90*/  @!P3 STG.E.U8 desc[UR36][R6.64+0x59], R71 ;  /* 0x000059470600b986 */ /* 0x0001e2000c101124 */
[----:B------:R-:W-:Y:S05]  /*3ba0*/  @P5 BRA `(.L_x_131) ;  /* 0x00000000000c5947 */ /* 0x000fea0003800000 */
[----:B------:R-:W5:Y:S02]  /*3bb0*/  LDG.E.U8 R90, desc[UR36][R8.64+0x60] ;  /* 0x00006024085a7981 */ /* 0x000f64000c1e1100 */
[----:B-----5:R-:W-:-:S05]  /*3bc0*/  PRMT R12, R90, 0x8880, RZ ;  /* 0x000088805a0c7816 */ /* 0x020fca00000000ff */
[----:B------:R-:W-:-:S07]  /*3bd0*/  IMAD R15, R12, R89, RZ ;  /* 0x000000590c0f7224 */ /* 0x000fce00078e02ff */
.L_x_131:
[----:B------:R-:W-:Y:S05]  /*3be0*/  BSYNC B1 ;  /* 0x0000000000017941 */ /* 0x000fea0003800000 */
.L_x_130:
[----:B---3--:R-:W-:Y:S01]  /*3bf0*/  @!P5 IMAD R13, R72, R88, R15 ;  /* 0x00000058480dd224 */ /* 0x008fe200078e020f */
[----:B------:R-:W-:Y:S04]  /*3c00*/  BSSY B1, `(.L_x_132) ;  /* 0x0000006000017945 */ /* 0x000fe80003800000 */
[----:B------:R3:W-:Y:S01]  /*3c10*/  @!P5 STG.E.U8 desc[UR36][R4.64+0x60], R13 ;  /* 0x0000600d0400d986 */ /* 0x0007e2000c101124 */
[----:B------:R-:W-:Y:S05]  /*3c20*/  @P2 BRA `(.L_x_133) ;  /* 0x00000000000c2947 */ /* 0x000fea0003800000 */
[----:B------:R-:W5:Y:S02]  /*3c30*/  LDG.E.U8 R90, desc[UR36][R8.64+0x61] ;  /* 0x00006124085a7981 */ /* 0x000f64000c1e1100 */
[----:B-----5:R-:W-:-:S05]  /*3c40*/  PRMT R12, R90, 0x8880, RZ ;  /* 0x000088805a0c7816 */ /* 0x020fca00000000ff */
[----:B------:R-:W-:-:S07]  /*3c50*/  IMAD R15, R12, R89, RZ ;  /* 0x000000590c0f7224 */ /* 0x000fce00078e02ff */
.L_x_133:
[----:B------:R-:W-:Y:S05]  /*3c60*/  BSYNC B1 ;  /* 0x0000000000017941 */ /* 0x000fea0003800000 */
.L_x_132:
        /* <DEDUP_REMOVED lines=11> */
.L_x_135:
[----:B------:R-:W-:Y:S05]  /*3d20*/  BSYNC B1 ;  /* 0x0000000000017941 */ /* 0x000fea0003800000 */
.L_x_134:
[----:B---3--:R-:W-:Y:S01]  /*3d30*/  @!P4 IMAD R13, R74, R88, R15 ;  /* 0x000000584a0dc224 */ /* 0x008fe200078e020f */
[----:B------:R-:W-:Y:S04]  /*3d40*/  BSSY B1, `(.L_x_136) ;  /* 0x0000006000017945 */ /* 0x000fe80003800000 */
[----:B------:R3:W-:Y:S01]  /*3d50*/  @!P4 STG.E.U8 desc[UR36][R6.64+0x60], R13 ;  /* 0x0000600d0600c986 */ /* 0x0007e2000c101124 */
[----:B------:R-:W-:Y:S05]  /*3d60*/  @P3 BRA `(.L_x_137) ;  /* 0x00000000000c3947 */ /* 0x000fea0003800000 */
[----:B------:R-:W5:Y:S02]  /*3d70*/  LDG.E.U8 R90, desc[UR36][R10.64+0x61] ;  /* 0x000061240a5a7981 */ /* 0x000f64000c1e1100 */
[----:B-----5:R-:W-:-:S05]  /*3d80*/  PRMT R12, R90, 0x8880, RZ ;  /* 0x000088805a0c7816 */ /* 0x020fca00000000ff */
[----:B------:R-:W-:-:S07]  /*3d90*/  IMAD R15, R12, R89, RZ ;  /* 0x000000590c0f7224 */ /* 0x000fce00078e02ff */
.L_x_137:
[----:B------:R-:W-:Y:S05]  /*3da0*/  BSYNC B1 ;  /* 0x0000000000017941 */ /* 0x000fea0003800000 */
.L_x_136:
[----:B------:R-:W-:Y:S01]  /*3db0*/  @!P3 IMAD R75, R75, R88, R15 ;  /* 0x000000584b4bb224 */ /* 0x000fe200078e020f */
[----:B------:R-:W-:Y:S04]  /*3dc0*/  BSSY B1, `(.L_x_138) ;  /* 0x0000006000017945 */ /* 0x000fe80003800000 */
[----:B------:R0:W-:Y:S01]  /*3dd0*/  @!P3 STG.E.U8 desc[UR36][R6.64+0x61], R75 ;  /* 0x0000614b0600b986 */ /* 0x0001e2000c101124 */
[----:B------:R-:W-:Y:S05]  /*3de0*/  @P5 BRA `(.L_x_139) ;  /* 0x00000000000c5947 */ /* 0x000fea0003800000 */
[----:B------:R-:W5:Y:S02]  /*3df0*/  LDG.E.U8 R90, desc[UR36][R8.64+0x68] ;  /* 0x00006824085a7981 */ /* 0x000f64000c1e1100 */
[----:B-----5:R-:W-:-:S05]  /*3e00*/  PRMT R12, R90, 0x8880, RZ ;  /* 0x000088805a0c7816 */ /* 0x020fca00000000ff */
[----:B------:R-:W-:-:S07]  /*3e10*/  IMAD R15, R12, R89, RZ ;  /* 0x000000590c0f7224 */ /* 0x000fce00078e02ff */
.L_x_139:
[----:B------:R-:W-:Y:S05]  /*3e20*/  BSYNC B1 ;  /* 0x0000000000017941 */ /* 0x000fea0003800000 */
.L_x_138:
[----:B---3--:R-:W-:Y:S01]  /*3e30*/  @!P5 IMAD R13, R76, R88, R15 ;  /* 0x000000584c0dd224 */ /* 0x008fe200078e020f */
[----:B------:R-:W-:Y:S04]  /*3e40*/  BSSY B1, `(.L_x_140) ;  /* 0x0000006000017945 */ /* 0x000fe80003800000 */
[----:B------:R3:W-:Y:S01]  /*3e50*/  @!P5 STG.E.U8 desc[UR36][R4.64+0x68], R13 ;  /* 0x0000680d0400d986 */ /* 0x0007e2000c101124 */
[----:B------:R-:W-:Y:S05]  /*3e60*/  @P2 BRA `(.L_x_141) ;  /* 0x00000000000c2947 */ /* 0x000fea0003800000 */
[----:B------:R-:W5:Y:S02]  /*3e70*/  LDG.E.U8 R90, desc[UR36][R8.64+0x69] ;  /* 0x00006924085a7981 */ /* 0x000f64000c1e1100 */
[----:B-----5:R-:W-:-:S05]  /*3e80*/  PRMT R12, R90, 0x8880, RZ ;  /* 0x000088805a0c7816 */ /* 0x020fca00000000ff */
[----:B------:R-:W-:-:S07]  /*3e90*/  IMAD R15, R12, R89, RZ ;  /* 0x000000590c0f7224 */ /* 0x000fce00078e02ff */
.L_x_141:
[----:B------:R-:W-:Y:S05]  /*3ea0*/  BSYNC B1 ;  /* 0x0000000000017941 */ /* 0x000fea0003800000 */
.L_x_140:
        /* <DEDUP_REMOVED lines=11> */
.L_x_143:
[----:B------:R-:W-:Y:S05]  /*3f60*/  BSYNC B1 ;  /* 0x0000000000017941 */ /* 0x000fea0003800000 */
.L_x_142:
[----:B---3--:R-:W-:Y:S01]  /*3f70*/  @!P4 IMAD R13, R78, R88, R15 ;  /* 0x000000584e0dc224 */ /* 0x008fe200078e020f */
[----:B------:R-:W-:Y:S04]  /*3f80*/  BSSY B1, `(.L_x_144) ;  /* 0x0000006000017945 */ /* 0x000fe80003800000 */
[----:B------:R3:W-:Y:S01]  /*3f90*/  @!P4 STG.E.U8 desc[UR36][R6.64+0x68], R13 ;  /* 0x0000680d0600c986 */ /* 0x0007e2000c101124 */
[----:B------:R-:W-:Y:S05]  /*3fa0*/  @P3 BRA `(.L_x_145) ;  /* 0x00000000000c3947 */ /* 0x000fea0003800000 */
[----:B------:R-:W5:Y:S02]  /*3fb0*/  LDG.E.U8 R90, desc[UR36][R10.64+0x69] ;  /* 0x000069240a5a7981 */ /* 0x000f64000c1e1100 */
[----:B-----5:R-:W-:-:S05]  /*3fc0*/  PRMT R12, R90, 0x8880, RZ ;  /* 0x000088805a0c7816 */ /* 0x020fca00000000ff */
[----:B------:R-:W-:-:S07]  /*3fd0*/  IMAD R15, R12, R89, RZ ;  /* 0x000000590c0f7224 */ /* 0x000fce00078e02ff */
.L_x_145:
[----:B------:R-:W-:Y:S05]  /*3fe0*/  BSYNC B1 ;  /* 0x0000000000017941 */ /* 0x000fea0003800000 */
.L_x_144:
[----:B------:R-:W-:Y:S01]  /*3ff0*/  @!P3 IMAD R79, R79, R88, R15 ;  /* 0x000000584f4fb224 */ /* 0x000fe200078e020f */
[----:B------:R-:W-:Y:S04]  /*4000*/  BSSY B1, `(.L_x_146) ;  /* 0x0000006000017945 */ /* 0x000fe80003800000 */
[----:B------:R0:W-:Y:S01]  /*4010*/  @!P3 STG.E.U8 desc[UR36][R6.64+0x69], R79 ;  /* 0x0000694f0600b986 */ /* 0x0001e2000c101124 */
[----:B------:R-:W-:Y:S05]  /*4020*/  @P5 BRA `(.L_x_147) ;  /* 0x00000000000c5947 */ /* 0x000fea0003800000 */
[----:B------:R-:W5:Y:S02]  /*4030*/  LDG.E.U8 R90, desc[UR36][R8.64+0x70] ;  /* 0x00007024085a7981 */ /* 0x000f64000c1e1100 */
[----:B-----5:R-:W-:-:S05]  /*4040*/  PRMT R12, R90, 0x8880, RZ ;  /* 0x000088805a0c7816 */ /* 0x020fca00000000ff */
[----:B------:R-:W-:-:S07]  /*4050*/  IMAD R15, R12, R89, RZ ;  /* 0x000000590c0f7224 */ /* 0x000fce00078e02ff */
.L_x_147:
[----:B------:R-:W-:Y:S05]  /*4060*/  BSYNC B1 ;  /* 0x0000000000017941 */ /* 0x000fea0003800000 */
.L_x_146:
[----:B---3--:R-:W-:Y:S01]  /*4070*/  @!P5 IMAD R13, R80, R88, R15 ;  /* 0x00000058500dd224 */ /* 0x008fe200078e020f */
[----:B------:R-:W-:Y:S04]  /*4080*/  BSSY B1, `(.L_x_148) ;  /* 0x0000006000017945 */ /* 0x000fe80003800000 */
[----:B------:R3:W-:Y:S01]  /*4090*/  @!P5 STG.E.U8 desc[UR36][R4.64+0x70], R13 ;  /* 0x0000700d0400d986 */ /* 0x0007e2000c101124 */
[----:B------:R-:W-:Y:S05]  /*40a0*/  @P2 BRA `(.L_x_149) ;  /* 0x00000000000c2947 */ /* 0x000fea0003800000 */
[----:B------:R-:W5:Y:S02]  /*40b0*/  LDG.E.U8 R90, desc[UR36][R8.64+0x71] ;  /* 0x00007124085a7981 */ /* 0x000f64000c1e1100 */
[----:B-----5:R-:W-:-:S05]  /*40c0*/  PRMT R12, R90, 0x8880, RZ ;  /* 0x000088805a0c7816 */ /* 0x020fca00000000ff */
[----:B------:R-:W-:-:S07]  /*40d0*/  IMAD R15, R12, R89, RZ ;  /* 0x000000590c0f7224 */ /* 0x000fce00078e02ff */
.L_x_149:
[----:B------:R-:W-:Y:S05]  /*40e0*/  BSYNC B1 ;  /* 0x0000000000017941 */ /* 0x000fea0003800000 */
.L_x_148:
[----:B------:R-:W-:Y:S01]  /*40f0*/  ISETP.LT.OR P4, PT, R3, 0x71, !P0 ;  /* 0x000000710300780c */ /* 0x000fe20004781670 */
[----:B------:R-:W-:Y:S01]  /*4100*/  @!P2 IMAD R81, R81, R88, R15 ;  /* 0x000000585151a224 */ /* 0x000fe200078e020f */
[----:B------:R-:W-:Y:S01]  /*4110*/  BSSY B1, `(.L_x_150) ;  /* 0x000000a000017945 */ /* 0x000fe20003800000 */
[C---:B------:R-:W-:Y:S02]  /*4120*/  ISETP.LT.OR P3, PT, R3.reuse, 0x72, !P0 ;  /* 0x000000720300780c */ /* 0x040fe40004761670 */
[C---:B------:R-:W-:Y:S01]  /*4130*/  ISETP.LT.OR P5, PT, R3.reuse, 0x79, !P0 ;  /* 0x000000790300780c */ /* 0x040fe200047a1670 */
[----:B------:R0:W-:Y:S01]  /*4140*/  @!P2 STG.E.U8 desc[UR36][R4.64+0x71], R81 ;  /* 0x000071510400a986 */ /* 0x0001e2000c101124 */
[C---:B------:R-:W-:Y:S02]  /*4150*/  ISETP.LT.OR P2, PT, R3.reuse, 0x79, !P1 ;  /* 0x000000790300780c */ /* 0x040fe40004f41670 */
[----:B------:R-:W-:-:S04]  /*4160*/  ISETP.LT.OR P1, PT, R3, 0x7a, !P1 ;  /* 0x0000007a0300780c */ /* 0x000fc80004f21670 */
[----:B------:R-:W-:Y:S09]  /*4170*/  @P4 BRA `(.L_x_151) ;  /* 0x00000000000c4947 */ /* 0x000ff20003800000 */
[----:B------:R-:W5:Y:S02]  /*4180*/  LDG.E.U8 R90, desc[UR36][R10.64+0x70] ;  /* 0x000070240a5a7981 */ /* 0x000f64000c1e1100 */
[----:B-----5:R-:W-:-:S05]  /*4190*/  PRMT R12, R90, 0x8880, RZ ;  /* 0x000088805a0c7816 */ /* 0x020fca00000000ff */
[----:B------:R-:W-:-:S07]  /*41a0*/  IMAD R15, R12, R89, RZ ;  /* 0x000000590c0f7224 */ /* 0x000fce00078e02ff */
.L_x_151:
[----:B------:R-:W-:Y:S05]  /*41b0*/  BSYNC B1 ;  /* 0x0000000000017941 */ /* 0x000fea0003800000 */
.L_x_150:
[----:B---3--:R-:W-:Y:S01]  /*41c0*/  @!P4 IMAD R13, R82, R88, R15 ;  /* 0x00000058520dc224 */ /* 0x008fe200078e020f */
[----:B------:R-:W-:Y:S04]  /*41d0*/  BSSY B1, `(.L_x_152) ;  /* 0x0000006000017945 */ /* 0x000fe80003800000 */
[----:B------:R3:W-:Y:S01]  /*41e0*/  @!P4 STG.E.U8 desc[UR36][R6.64+0x70], R13 ;  /* 0x0000700d0600c986 */ /* 0x0007e2000c101124 */
[----:B------:R-:W-:Y:S05]  /*41f0*/  @P3 BRA `(.L_x_153) ;  /* 0x00000000000c3947 */ /* 0x000fea0003800000 */
[----:B------:R-:W5:Y:S02]  /*4200*/  LDG.E.U8 R90, desc[UR36][R10.64+0x71] ;  /* 0x000071240a5a7981 */ /* 0x000f64000c1e1100 */
[----:B-----5:R-:W-:-:S05]  /*4210*/  PRMT R12, R90, 0x8880, RZ ;  /* 0x000088805a0c7816 */ /* 0x020fca00000000ff */
[----:B------:R-:W-:-:S07]  /*4220*/  IMAD R15, R12, R89, RZ ;  /* 0x000000590c0f7224 */ /* 0x000fce00078e02ff */
.L_x_153:
[----:B------:R-:W-:Y:S05]  /*4230*/  BSYNC B1 ;  /* 0x0000000000017941 */ /* 0x000fea0003800000 */
.L_x_152:
[----:B------:R-:W-:Y:S01]  /*4240*/  @!P3 IMAD R83, R83, R88, R15 ;  /* 0x000000585353b224 */ /* 0x000fe200078e020f */
[----:B------:R-:W-:Y:S04]  /*4250*/  BSSY B1, `(.L_x_154) ;  /* 0x0000006000017945 */ /* 0x000fe80003800000 */
[----:B------:R0:W-:Y:S01]  /*4260*/  @!P3 STG.E.U8 desc[UR36][R6.64+0x71], R83 ;  /* 0x000071530600b986 */ /* 0x0001e2000c101124 */
[----:B------:R-:W-:Y:S05]  /*4270*/  @P2 BRA `(.L_x_155) ;  /* 0x00000000000c2947 */ /* 0x000fea0003800000 */
[----:B------:R-:W5:Y:S02]  /*4280*/  LDG.E.U8 R90, desc[UR36][R8.64+0x78] ;  /* 0x00007824085a7981 */ /* 0x000f64000c1e1100 */
[----:B-----5:R-:W-:-:S05]  /*4290*/  PRMT R12, R90, 0x8880, RZ ;  /* 0x000088805a0c7816 */ /* 0x020fca00000000ff */
[----:B------:R-:W-:-:S07]  /*42a0*/  IMAD R15, R12, R89, RZ ;  /* 0x000000590c0f7224 */ /* 0x000fce00078e02ff */
.L_x_155:
[----:B------:R-:W-:Y:S05]  /*42b0*/  BSYNC B1 ;  /* 0x0000000000017941 */ /* 0x000fea0003800000 */
.L_x_154:
[----:B---3--:R-:W-:Y:S01]  /*42c0*/  @!P2 IMAD R13, R84, R88, R15 ;  /* 0x00000058540da224 */ /* 0x008fe200078e020f */
[----:B------:R-:W-:Y:S04]  /*42d0*/  BSSY B1, `(.L_x_156) ;  /* 0x0000006000017945 */ /* 0x000fe80003800000 */
[----:B------:R3:W-:Y:S01]  /*42e0*/  @!P2 STG.E.U8 desc[UR36][R4.64+0x78], R13 ;  /* 0x0000780d0400a986 */ /* 0x0007e2000c101124 */
[----:B------:R-:W-:Y:S05]  /*42f0*/  @P1 BRA `(.L_x_157) ;  /* 0x00000000000c1947 */ /* 0x000fea0003800000 */
[----:B------:R-:W5:Y:S02]  /*4300*/  LDG.E.U8 R90, desc[UR36][R8.64+0x79] ;  /* 0x00007924085a7981 */ /* 0x000f64000c1e1100 */
[----:B-----5:R-:W-:-:S05]  /*4310*/  PRMT R12, R90, 0x8880, RZ ;  /* 0x000088805a0c7816 */ /* 0x020fca00000000ff */
[----:B------:R-:W-:-:S07]  /*4320*/  IMAD R15, R12, R89, RZ ;  /* 0x000000590c0f7224 */ /* 0x000fce00078e02ff */
.L_x_157:
[----:B------:R-:W-:Y:S05]  /*4330*/  BSYNC B1 ;  /* 0x0000000000017941 */ /* 0x000fea0003800000 */
.L_x_156:
[----:B------:R-:W-:Y:S01]  /*4340*/  @!P1 IMAD R85, R85, R88, R15 ;  /* 0x0000005855559224 */ /* 0x000fe200078e020f */
[----:B------:R-:W-:Y:S04]  /*4350*/  BSSY B1, `(.L_x_158) ;  /* 0x0000006000017945 */ /* 0x000fe80003800000 */
[----:B------:R0:W-:Y:S01]  /*4360*/  @!P1 STG.E.U8 desc[UR36][R4.64+0x79], R85 ;  /* 0x0000795504009986 */ /* 0x0001e2000c101124 */
[----:B------:R-:W-:Y:S05]  /*4370*/  @P5 BRA `(.L_x_159) ;  /* 0x00000000000c5947 */ /* 0x000fea0003800000 */
[----:B------:R-:W0:Y:S02]  /*4380*/  LDG.E.U8 R90, desc[UR36][R10.64+0x78] ;  /* 0x000078240a5a7981 */ /* 0x000e24000c1e1100 */
[----:B0123--:R-:W-:-:S05]  /*4390*/  PRMT R4, R90, 0x8880, RZ ;  /* 0x000088805a047816 */ /* 0x00ffca00000000ff */
[----:B------:R-:W-:-:S07]  /*43a0*/  IMAD R15, R4, R89, RZ ;  /* 0x00000059040f7224 */ /* 0x000fce00078e02ff */
.L_x_159:
[----:B------:R-:W-:Y:S05]  /*43b0*/  BSYNC B1 ;  /* 0x0000000000017941 */ /* 0x000fea0003800000 */
.L_x_158:
[----:B0123--:R-:W-:Y:S01]  /*43c0*/  @!P5 IMAD R5, R86, R88, R15 ;  /* 0x000000585605d224 */ /* 0x00ffe200078e020f */
[----:B------:R-:W-:Y:S01]  /*43d0*/  ISETP.LT.OR P0, PT, R3, 0x7a, !P0 ;  /* 0x0000007a0300780c */ /* 0x000fe20004701670 */
[----:B------:R-:W-:Y:S03]  /*43e0*/  BSSY B1, `(.L_x_160) ;  /* 0x0000006000017945 */ /* 0x000fe60003800000 */
[----:B------:R0:W-:Y:S09]  /*43f0*/  @!P5 STG.E.U8 desc[UR36][R6.64+0x78], R5 ;  /* 0x000078050600d986 */ /* 0x0001f2000c101124 */
[----:B------:R-:W-:Y:S05]  /*4400*/  @P0 BRA `(.L_x_161) ;  /* 0x00000000000c0947 */ /* 0x000fea0003800000 */
[----:B------:R-:W2:Y:S02]  /*4410*/  LDG.E.U8 R90, desc[UR36][R10.64+0x79] ;  /* 0x000079240a5a7981 */ /* 0x000ea4000c1e1100 */
[----:B--2---:R-:W-:-:S05]  /*4420*/  PRMT R4, R90, 0x8880, RZ ;  /* 0x000088805a047816 */ /* 0x004fca00000000ff */
[----:B------:R-:W-:-:S07]  /*4430*/  IMAD R15, R4, R89, RZ ;  /* 0x00000059040f7224 */ /* 0x000fce00078e02ff */
.L_x_161:
[----:B------:R-:W-:Y:S05]  /*4440*/  BSYNC B1 ;  /* 0x0000000000017941 */ /* 0x000fea0003800000 */
.L_x_160:
[----:B------:R-:W-:Y:S01]  /*4450*/  IMAD R15, R87, R88, R15 ;  /* 0x00000058570f7224 */ /* 0x000fe200078e020f */
[----:B------:R-:W-:Y:S06]  /*4460*/  @P0 BRA `(.L_x_162) ;  /* 0x0000000c00100947 */ /* 0x000fec0003800000 */
[----:B------:R1:W-:Y:S01]  /*4470*/  STG.E.U8 desc[UR36][R6.64+0x79], R15 ;  /* 0x0000790f06007986 */ /* 0x0003e2000c101124 */
[----:B------:R-:W-:Y:S05]  /*4480*/  BRA `(.L_x_162) ;  /* 0x0000000c00087947 */ /* 0x000fea0003800000 */
.L_x_33:
[C---:B------:R-:W-:Y:S02]  /*4490*/  ISETP.GE.AND P1, PT, R96.reuse, 0x1, PT ;  /* 0x000000016000780c */ /* 0x040fe40003f26270 */
[----:B------:R-:W-:Y:S02]  /*44a0*/  ISETP.GE.AND P0, PT, R96, 0x9, PT ;  /* 0x000000096000780c */ /* 0x000fe40003f06270 */
[C---:B------:R-:W-:Y:S02]  /*44b0*/  ISETP.LT.OR P4, PT, R3.reuse, 0x1, !P1 ;  /* 0x000000010300780c */ /* 0x040fe40004f81670 */
[C---:B------:R-:W-:Y:S02]  /*44c0*/  ISETP.LT.OR P3, PT, R3.reuse, 0x2, !P1 ;  /* 0x000000020300780c */ /* 0x040fe40004f61670 */
[C---:B------:R-:W-:Y:S02]  /*44d0*/  ISETP.LT.OR P2, PT, R3.reuse, 0x1, !P0 ;  /* 0x000000010300780c */ /* 0x040fe40004741670 */
[----:B------:R-:W-:-:S07]  /*44e0*/  ISETP.LT.OR P5, PT, R3, 0x2, !P0 ;  /* 0x000000020300780c */ /* 0x000fce00047a1670 */
[-C--:B------:R-:W-:Y:S02]  /*44f0*/  @!P4 IMAD R9, R24, R88.reuse, RZ ;  /* 0x000000581809c224 */ /* 0x080fe400078e02ff */
[-C--:B------:R-:W-:Y:S02]  /*4500*/  @!P3 IMAD R25, R25, R88.reuse, RZ ;  /* 0x000000581919b224 */ /* 0x080fe400078e02ff */
[-C--:B------:R-:W-:Y:S01]  /*4510*/  @!P2 IMAD R11, R26, R88.reuse, RZ ;  /* 0x000000581a0ba224 */ /* 0x080fe200078e02ff */
[----:B------:R0:W-:Y:S01]  /*4520*/  @!P4 STG.E.U8 desc[UR36][R4.64], R9 ;  /* 0x000000090400c986 */ /* 0x0001e2000c101124 */
[----:B------:R-:W-:Y:S01]  /*4530*/  ISETP.LT.OR P4, PT, R3, 0x9, !P1 ;  /* 0x000000090300780c */ /* 0x000fe20004f81670 */
[----:B------:R-:W-:Y:S02]  /*4540*/  @!P5 IMAD R27, R27, R88, RZ ;  /* 0x000000581b1bd224 */ /* 0x000fe400078e02ff */
[----:B------:R-:W-:Y:S01]  /*4550*/  @!P3 STG.E.U8 desc[UR36][R4.64+0x1], R25 ;  /* 0x000001190400b986 */ /* 0x000fe2000c101124 */
[----:B------:R-:W-:-:S03]  /*4560*/  ISETP.LT.OR P3, PT, R3, 0xa, !P1 ;  /* 0x0000000a0300780c */ /* 0x000fc60004f61670 */
[----:B------:R1:W-:Y:S01]  /*4570*/  @!P2 STG.E.U8 desc[UR36][R6.64], R11 ;  /* 0x0000000b0600a986 */ /* 0x0003e2000c101124 */
[----:B------:R-:W-:-:S03]  /*4580*/  ISETP.LT.OR P2, PT, R3, 0x9, !P0 ;  /* 0x000000090300780c */ /* 0x000fc60004741670 */
[----:B------:R-:W-:Y:S01]  /*4590*/  @!P5 STG.E.U8 desc[UR36][R6.64+0x1], R27 ;  /* 0x0000011b0600d986 */ /* 0x000fe2000c101124 */
[----:B------:R-:W-:Y:S01]  /*45a0*/  ISETP.LT.OR P5, PT, R3, 0xa, !P0 ;  /* 0x0000000a0300780c */ /* 0x000fe200047a1670 */
[----:B------:R-:W-:-:S04]  /*45b0*/  @!P4 IMAD R13, R28, R88, RZ ;  /* 0x000000581c0dc224 */ /* 0x000fc800078e02ff */
[-C--:B------:R-:W-:Y:S01]  /*45c0*/  @!P3 IMAD R29, R29, R88.reuse, RZ ;  /* 0x000000581d1db224 */ /* 0x080fe200078e02ff */
[----:B------:R-:W-:Y:S01]  /*45d0*/  @!P4 STG.E.U8 desc[UR36][R4.64+0x8], R13 ;  /* 0x0000080d0400c986 */ /* 0x000fe2000c101124 */
[C---:B------:R-:W-:Y:S02]  /*45e0*/  ISETP.LT.OR P4, PT, R3.reuse, 0x11, !P1 ;  /* 0x000000110300780c */ /* 0x040fe40004f81670 */
[-C--:B0-----:R-:W-:Y:S01]  /*45f0*/  @!P2 IMAD R9, R30, R88.reuse, RZ ;  /* 0x000000581e09a224 */ /* 0x081fe200078e02ff */
[----:B------:R-:W-:Y:S01]  /*4600*/  @!P3 STG.E.U8 desc[UR36][R4.64+0x9], R29 ;  /* 0x0000091d0400b986 */ /* 0x000fe2000c101124 */
[----:B------:R-:W-:Y:S02]  /*4610*/  ISETP.LT.OR P3, PT, R3, 0x12, !P1 ;  /* 0x000000120300780c */ /* 0x000fe40004f61670 */
[----:B------:R-:W-:Y:S01]  /*4620*/  @!P5 IMAD R31, R31, R88, RZ ;  /* 0x000000581f1fd224 */ /* 0x000fe200078e02ff */
[----:B------:R0:W-:Y:S01]  /*4630*/  @!P2 STG.E.U8 desc[UR36][R6.64+0x8], R9 ;  /* 0x000008090600a986 */ /* 0x0001e2000c101124 */
[----:B------:R-:W-:-:S03]  /*4640*/  ISETP.LT.OR P2, PT, R3, 0x11, !P0 ;  /* 0x000000110300780c */ /* 0x000fc60004741670 */
[----:B------:R-:W-:Y:S01]  /*4650*/  @!P5 STG.E.U8 desc[UR36][R6.64+0x9], R31 ;  /* 0x0000091f0600d986 */ /* 0x000fe2000c101124 */
[----:B------:R-:W-:Y:S01]  /*4660*/  ISETP.LT.OR P5, PT, R3, 0x12, !P0 ;  /* 0x000000120300780c */ /* 0x000fe200047a1670 */
[----:B-1----:R-:W-:-:S04]  /*4670*/  @!P4 IMAD R11, R32, R88, RZ ;  /* 0x00000058200bc224 */ /* 0x002fc800078e02ff */
        /* <DEDUP_REMOVED lines=109> */
[----:B------:R1:W-:Y:S01]  /*4d50*/  @!P4 STG.E.U8 desc[UR36][R4.64+0x58], R13 ;  /* 0x0000580d0400c986 */ /* 0x0003e2000c101124 */
        /* <DEDUP_REMOVED lines=13> */
[-C--:B-1----:R-:W-:Y:S01]  /*4e30*/  @!P2 IMAD R13, R74, R88.reuse, RZ ;  /* 0x000000584a0da224 */ /* 0x082fe200078e02ff */
[----:B------:R-:W-:Y:S01]  /*4e40*/  @!P3 STG.E.U8 desc[UR36][R4.64+0x61], R73 ;  /* 0x000061490400b986 */ /* 0x000fe2000c101124 */
[----:B------:R-:W-:Y:S02]  /*4e50*/  ISETP.LT.OR P3, PT, R3, 0x6a, !P1 ;  /* 0x0000006a0300780c */ /* 0x000fe40004f61670 */
[----:B------:R-:W-:Y:S01]  /*4e60*/  @!P5 IMAD R75, R75, R88, RZ ;  /* 0x000000584b4bd224 */ /* 0x000fe200078e02ff */
[----:B------:R1:W-:Y:S01]  /*4e70*/  @!P2 STG.E.U8 desc[UR36][R6.64+0x60], R13 ;  /* 0x0000600d0600a986 */ /* 0x0003e2000c101124 */
[----:B------:R-:W-:-:S03]  /*4e80*/  ISETP.LT.OR P2, PT, R3, 0x69, !P0 ;  /* 0x000000690300780c */ /* 0x000fc60004741670 */
[----:B------:R-:W-:Y:S01]  /*4e90*/  @!P5 STG.E.U8 desc[UR36][R6.64+0x61], R75 ;  /* 0x0000614b0600d986 */ /* 0x000fe2000c101124 */
[----:B------:R-:W-:Y:S01]  /*4ea0*/  ISETP.LT.OR P5, PT, R3, 0x6a, !P0 ;  /* 0x0000006a0300780c */ /* 0x000fe200047a1670 */
[----:B0-----:R-:W-:-:S04]  /*4eb0*/  @!P4 IMAD R9, R76, R88, RZ ;  /* 0x000000584c09c224 */ /* 0x001fc800078e02ff */
[-C--:B------:R-:W-:Y:S01]  /*4ec0*/  @!P3 IMAD R77, R77, R88.reuse, RZ ;  /* 0x000000584d4db224 */ /* 0x080fe200078e02ff */
[----:B------:R-:W-:Y:S01]  /*4ed0*/  @!P4 STG.E.U8 desc[UR36][R4.64+0x68], R9 ;  /* 0x000068090400c986 */ /* 0x000fe2000c101124 */
[C---:B------:R-:W-:Y:S02]  /*4ee0*/  ISETP.LT.OR P4, PT, R3.reuse, 0x72, !P1 ;  /* 0x000000720300780c */ /* 0x040fe40004f81670 */
[-C--:B--2---:R-:W-:Y:S01]  /*4ef0*/  @!P2 IMAD R11, R78, R88.reuse, RZ ;  /* 0x000000584e0ba224 */ /* 0x084fe200078e02ff */
[----:B------:R-:W-:Y:S01]  /*4f00*/  @!P3 STG.E.U8 desc[UR36][R4.64+0x69], R77 ;  /* 0x0000694d0400b986 */ /* 0x000fe2000c101124 */
[----:B------:R-:W-:Y:S02]  /*4f10*/  ISETP.LT.OR P3, PT, R3, 0x71, !P1 ;  /* 0x000000710300780c */ /* 0x000fe40004f61670 */
[----:B------:R-:W-:Y:S01]  /*4f20*/  @!P5 IMAD R79, R79, R88, RZ ;  /* 0x000000584f4fd224 */ /* 0x000fe200078e02ff */
[----:B------:R0:W-:Y:S01]  /*4f30*/  @!P2 STG.E.U8 desc[UR36][R6.64+0x68], R11 ;  /* 0x0000680b0600a986 */ /* 0x0001e2000c101124 */
[----:B------:R-:W-:-:S03]  /*4f40*/  ISETP.LT.OR P2, PT, R3, 0x71, !P0 ;  /* 0x000000710300780c */ /* 0x000fc60004741670 */
[----:B------:R2:W-:Y:S01]  /*4f50*/  @!P5 STG.E.U8 desc[UR36][R6.64+0x69], R79 ;  /* 0x0000694f0600d986 */ /* 0x0005e2000c101124 */
[----:B------:R-:W-:Y:S01]  /*4f60*/  ISETP.LT.OR P5, PT, R3, 0x79, !P0 ;  /* 0x000000790300780c */ /* 0x000fe200047a1670 */
[----:B------:R-:W-:-:S04]  /*4f70*/  @!P4 IMAD R81, R81, R88, RZ ;  /* 0x000000585151c224 */ /* 0x000fc800078e02ff */
[-C--:B-1----:R-:W-:Y:S01]  /*4f80*/  @!P3 IMAD R13, R80, R88.reuse, RZ ;  /* 0x00000058500db224 */ /* 0x082fe200078e02ff */
[----:B------:R2:W-:Y:S01]  /*4f90*/  @!P4 STG.E.U8 desc[UR36][R4.64+0x71], R81 ;  /* 0x000071510400c986 */ /* 0x0005e2000c101124 */
[C---:B------:R-:W-:Y:S02]  /*4fa0*/  ISETP.LT.OR P4, PT, R3.reuse, 0x72, !P0 ;  /* 0x000000720300780c */ /* 0x040fe40004781670 */
[C---:B------:R-:W-:Y:S01]  /*4fb0*/  ISETP.LT.OR P0, PT, R3.reuse, 0x7a, !P0 ;  /* 0x0000007a0300780c */ /* 0x040fe20004701670 */
[----:B------:R2:W-:Y:S01]  /*4fc0*/  @!P3 STG.E.U8 desc[UR36][R4.64+0x70], R13 ;  /* 0x0000700d0400b986 */ /* 0x0005e2000c101124 */
[C---:B------:R-:W-:Y:S02]  /*4fd0*/  ISETP.LT.OR P3, PT, R3.reuse, 0x79, !P1 ;  /* 0x000000790300780c */ /* 0x040fe40004f61670 */
[----:B------:R-:W-:Y:S01]  /*4fe0*/  ISETP.LT.OR P1, PT, R3, 0x7a, !P1 ;  /* 0x0000007a0300780c */ /* 0x000fe20004f21670 */
[-C--:B------:R-:W-:Y:S02]  /*4ff0*/  @!P2 IMAD R3, R82, R88.reuse, RZ ;  /* 0x000000585203a224 */ /* 0x080fe400078e02ff */
[----:B0-----:R-:W-:-:S03]  /*5000*/  @!P5 IMAD R11, R86, R88, RZ ;  /* 0x00000058560bd224 */ /* 0x001fc600078e02ff */
[----:B------:R2:W-:Y:S01]  /*5010*/  @!P2 STG.E.U8 desc[UR36][R6.64+0x70], R3 ;  /* 0x000070030600a986 */ /* 0x0005e2000c101124 */
[-C--:B------:R-:W-:Y:S02]  /*5020*/  @!P4 IMAD R83, R83, R88.reuse, RZ ;  /* 0x000000585353c224 */ /* 0x080fe400078e02ff */
[-C--:B------:R-:W-:Y:S02]  /*5030*/  @!P0 IMAD R87, R87, R88.reuse, RZ ;  /* 0x0000005857578224 */ /* 0x080fe400078e02ff */
[-C--:B------:R-:W-:Y:S01]  /*5040*/  @!P3 IMAD R9, R84, R88.reuse, RZ ;  /* 0x000000585409b224 */ /* 0x080fe200078e02ff */
[----:B------:R2:W-:Y:S01]  /*5050*/  @!P4 STG.E.U8 desc[UR36][R6.64+0x71], R83 ;  /* 0x000071530600c986 */ /* 0x0005e2000c101124 */
[----:B------:R-:W-:-:S03]  /*5060*/  @!P1 IMAD R85, R85, R88, RZ ;  /* 0x0000005855559224 */ /* 0x000fc600078e02ff */
[----:B------:R2:W-:Y:S04]  /*5070*/  @!P3 STG.E.U8 desc[UR36][R4.64+0x78], R9 ;  /* 0x000078090400b986 */ /* 0x0005e8000c101124 */
[----:B------:R2:W-:Y:S04]  /*5080*/  @!P1 STG.E.U8 desc[UR36][R4.64+0x79], R85 ;  /* 0x0000795504009986 */ /* 0x0005e8000c101124 */
[----:B------:R2:W-:Y:S04]  /*5090*/  @!P5 STG.E.U8 desc[UR36][R6.64+0x78], R11 ;  /* 0x0000780b0600d986 */ /* 0x0005e8000c101124 */
[----:B------:R2:W-:Y:S02]  /*50a0*/  @!P0 STG.E.U8 desc[UR36][R6.64+0x79], R87 ;  /* 0x0000795706008986 */ /* 0x0005e4000c101124 */
.L_x_162:
[----:B------:R-:W-:Y:S05]  /*50b0*/  BSYNC B0 ;  /* 0x0000000000007941 */ /* 0x000fea0003800000 */
.L_x_32:
[----:B------:R-:W-:Y:S01]  /*50c0*/  ULDC UR4, c[0x0][0xc] ;  /* 0x0000030000047ab9 */ /* 0x000fe20000000800 */
[----:B------:R-:W-:Y:S01]  /*50d0*/  ULDC UR5, c[0x0][0x10] ;  /* 0x0000040000057ab9 */ /* 0x000fe20000000800 */
[----:B--2---:R-:W2:Y:S01]  /*50e0*/  LDC R3, c[0x0][0x14] ;  /* 0x00000500ff037b82 */ /* 0x004ea20000000800 */
[----:B------:R-:W-:Y:S01]  /*50f0*/  UIMAD.WIDE.U32 UR4, UR4, UR5, URZ ;  /* 0x00000005040472a5 */ /* 0x000fe2000f8e003f */
[----:B------:R-:W-:Y:S02]  /*5100*/  IMAD.MOV.U32 R93, RZ, RZ, -0x1 ;  /* 0xffffffffff5d7424 */ /* 0x000fe400078e00ff */
[----:B------:R-:W-:-:S03]  /*5110*/  IMAD.MOV.U32 R91, RZ, RZ, -0x1 ;  /* 0xffffffffff5b7424 */ /* 0x000fc600078e00ff */
[----:B--2---:R-:W-:-:S04]  /*5120*/  IMAD.WIDE.U32 R16, R3, UR4, R16 ;  /* 0x0000000403107c25 */ /* 0x004fc8000f8e0010 */
[----:B------:R-:W-:Y:S01]  /*5130*/  IMAD R3, R3, UR5, RZ ;  /* 0x0000000503037c24 */ /* 0x000fe2000f8e02ff */
[----:B------:R-:W-:Y:S02]  /*5140*/  ULDC.64 UR4, c[0x0][0x650] ;  /* 0x0001940000047ab9 */ /* 0x000fe40000000a00 */
[----:B------:R-:W-:Y:S01]  /*5150*/  ISETP.GE.U32.AND P0, PT, R16, UR4, PT ;  /* 0x0000000410007c0c */ /* 0x000fe2000bf06070 */
[--C-:B------:R-:W-:Y:S01]  /*5160*/  IMAD.IADD R17, R17, 0x1, R3.reuse ;  /* 0x0000000111117824 */ /* 0x100fe200078e0203 */
[----:B------:R-:W-:-:S04]  /*5170*/  PRMT R3, RZ, 0x7610, R3 ;  /* 0x00007610ff037816 */ /* 0x000fc80000000003 */
[----:B------:R-:W-:-:S13]  /*5180*/  ISETP.GE.U32.AND.EX P0, PT, R17, UR5, PT, P0 ;  /* 0x0000000511007c0c */ /* 0x000fda000bf06100 */
[----:B------:R-:W-:Y:S05]  /*5190*/  @P0 BRA `(.L_x_163) ;  /* 0x0000000400640947 */ /* 0x000fea0003800000 */
[----:B------:R-:W2:Y:S01]  /*51a0*/  S2R R12, SR_CTAID.X ;  /* 0x00000000000c7919 */ /* 0x000ea20000002500 */
[----:B------:R-:W3:Y:S01]  /*51b0*/  LDC.64 R10, c[0x0][0x628] ;  /* 0x00018a00ff0a7b82 */ /* 0x000ee20000000a00 */
[----:B------:R-:W-:Y:S01]  /*51c0*/  ULDC UR4, c[0x0][0x150] ;  /* 0x0000540000047ab9 */ /* 0x000fe20000000800 */
[----:B------:R-:W-:Y:S01]  /*51d0*/  IMAD.MOV.U32 R8, RZ, RZ, R16 ;  /* 0x000000ffff087224 */ /* 0x000fe200078e0010 */
[----:B------:R-:W0:Y:S01]  /*51e0*/  S2R R24, SR_CTAID.Y ;  /* 0x0000000000187919 */ /* 0x000e220000002600 */
[----:B------:R-:W-:-:S04]  /*51f0*/  IMAD.MOV.U32 R9, RZ, RZ, R17 ;  /* 0x000000ffff097224 */ /* 0x000fc800078e0011 */
[----:B------:R-:W0:Y:S08]  /*5200*/  LDC R21, c[0x0][0x144] ;  /* 0x00005100ff157b82 */ /* 0x000e300000000800 */
[----:B------:R-:W0:Y:S08]  /*5210*/  LDC R0, c[0x0][0x630] ;  /* 0x00018c00ff007b82 */ /* 0x000e300000000800 */
[----:B-1----:R-:W1:Y:S01]  /*5220*/  LDC.64 R14, c[0x0][0x620] ;  /* 0x00018800ff0e7b82 */ /* 0x002e620000000a00 */
[----:B---3--:R-:W-:-:S04]  /*5230*/  ISETP.NE.U32.AND P0, PT, R10, RZ, PT ;  /* 0x000000ff0a00720c */ /* 0x008fc80003f05070 */
[----:B------:R-:W-:Y:S02]  /*5240*/  ISETP.NE.AND.EX P0, PT, R11, RZ, PT, P0 ;  /* 0x000000ff0b00720c */ /* 0x000fe40003f05300 */
[----:B--2---:R-:W-:-:S05]  /*5250*/  I2FP.F32.U32 R3, R12 ;  /* 0x0000000c00037245 */ /* 0x004fca0000201000 */
[----:B------:R-:W-:-:S04]  /*5260*/  FMUL R3, R3, UR4 ;  /* 0x0000000403037c20 */ /* 0x000fc80008400000 */
[----:B------:R2:W3:Y:S02]  /*5270*/  F2I.U32.TRUNC.NTZ R20, R3 ;  /* 0x0000000300147305 */ /* 0x0004e4000020f000 */
[----:B0-----:R-:W-:Y:S05]  /*5280*/  @!P0 BRA `(.L_x_164) ;  /* 0x0000000000288947 */ /* 0x001fea0003800000 */
[----:B--2---:R-:W0:Y:S02]  /*5290*/  LDC R3, c[0x0][0x634] ;  /* 0x00018d00ff037b82 */ /* 0x004e240000000800 */
[----:B0-----:R-:W-:-:S05]  /*52a0*/  IADD3 R3, P0, R16, R3, RZ ;  /* 0x0000000310037210 */ /* 0x001fca0007f1e0ff */
[----:B------:R-:W-:-:S04]  /*52b0*/  IMAD.X R13, RZ, RZ, R17, P0 ;  /* 0x000000ffff0d7224 */ /* 0x000fc800000e0611 */
[----:B------:R-:W-:-:S04]  /*52c0*/  IMAD.WIDE.U32 R4, R13, R10, RZ ;  /* 0x0000000a0d047225 */ /* 0x000fc800078e00ff */
[----:B----4-:R-:W-:-:S04]  /*52d0*/  IMAD.WIDE.U32 R6, P0, R3, R11, R4 ;  /* 0x0000000b03067225 */ /* 0x010fc80007800004 */
[----:B------:R-:W-:-:S04]  /*52e0*/  IMAD.WIDE.U32 R4, R3, R10, RZ ;  /* 0x0000000a03047225 */ /* 0x000fc800078e00ff */
[----:B------:R-:W-:Y:S01]  /*52f0*/  IMAD.X R9, RZ, RZ, RZ, P0 ;  /* 0x000000ffff097224 */ /* 0x000fe200000e06ff */
[----:B------:R-:W-:Y:S01]  /*5300*/  IADD3 RZ, P0, R5, R6, RZ ;  /* 0x0000000605ff7210 */ /* 0x000fe20007f1e0ff */
[----:B------:R-:W-:-:S04]  /*5310*/  IMAD.MOV.U32 R8, RZ, RZ, R7 ;  /* 0x000000ffff087224 */ /* 0x000fc800078e0007 */
[----:B------:R-:W-:-:S08]  /*5320*/  IMAD.WIDE.U32.X R8, R13, R11, R8, P0 ;  /* 0x0000000b0d087225 */ /* 0x000fd000000e0408 */
.L_x_164:
[----:B------:R-:W0:Y:S01]  /*5330*/  LDC.64 R28, c[0x0][0x640] ;  /* 0x00019000ff1c7b82 */ /* 0x000e220000000a00 */
[-CC-:B------:R-:W-:Y:S01]  /*5340*/  SHF.R.U64 R91, R8, R0.reuse, R9.reuse ;  /* 0x00000000085b7219 */ /* 0x180fe20000001209 */
[----:B---3--:R-:W-:Y:S01]  /*5350*/  IMAD.MOV R20, RZ, RZ, -R20 ;  /* 0x000000ffff147224 */ /* 0x008fe200078e0a14 */
[----:B------:R-:W-:Y:S01]  /*5360*/  SHF.R.U32.HI R0, RZ, R0, R9 ;  /* 0x00000000ff007219 */ /* 0x000fe20000011609 */
[----:B------:R-:W-:Y:S01]  /*5370*/  ULDC UR4, c[0x0][0x154] ;  /* 0x0000550000047ab9 */ /* 0x000fe20000000800 */
[----:B--2---:R-:W-:Y:S01]  /*5380*/  IADD3 R3, P0, RZ, -R91, RZ ;  /* 0x8000005bff037210 */ /* 0x004fe20007f1e0ff */
[----:B------:R-:W-:Y:S02]  /*5390*/  IMAD R21, R21, R20, R12 ;  /* 0x0000001415157224 */ /* 0x000fe400078e020c */
[----:B----4-:R-:W2:Y:S01]  /*53a0*/  LDC R6, c[0x0][0x618] ;  /* 0x00018600ff067b82 */ /* 0x010ea20000000800 */
[----:B------:R-:W-:Y:S02]  /*53b0*/  IMAD.MOV.U32 R7, RZ, RZ, 0x1 ;  /* 0x00000001ff077424 */ /* 0x000fe400078e00ff */
[----:B------:R-:W-:-:S04]  /*53c0*/  IMAD.X R5, RZ, RZ, ~R0, P0 ;  /* 0x000000ffff057224 */ /* 0x000fc800000e0e00 */
[-C--:B-1----:R-:W-:Y:S01]  /*53d0*/  IMAD R0, R5, R14.reuse, RZ ;  /* 0x0000000e05007224 */ /* 0x082fe200078e02ff */
[----:B------:R-:W1:Y:S01]  /*53e0*/  LDC R8, c[0x0][0x608] ;  /* 0x00018200ff087b82 */ /* 0x000e620000000800 */
[----:B------:R-:W-:-:S04]  /*53f0*/  IMAD.WIDE.U32 R4, R3, R14, R16 ;  /* 0x0000000e03047225 */ /* 0x000fc800078e0010 */
[----:B------:R-:W-:Y:S01]  /*5400*/  IMAD R3, R3, R15, R0 ;  /* 0x0000000f03037224 */ /* 0x000fe200078e0200 */
[----:B------:R-:W-:Y:S02]  /*5410*/  I2FP.F32.U32 R0, R24 ;  /* 0x0000001800007245 */ /* 0x000fe40000201000 */
[----:B------:R-:W3:Y:S01]  /*5420*/  LDC R26, c[0x0][0x658] ;  /* 0x00019600ff1a7b82 */ /* 0x000ee20000000800 */
[----:B------:R-:W-:Y:S01]  /*5430*/  IMAD.IADD R3, R5, 0x1, R3 ;  /* 0x0000000105037824 */ /* 0x000fe200078e0203 */
[----:B0-----:R-:W-:Y:S01]  /*5440*/  ISETP.NE.U32.AND P0, PT, R28, RZ, PT ;  /* 0x000000ff1c00720c */ /* 0x001fe20003f05070 */
[----:B------:R-:W-:Y:S01]  /*5450*/  FMUL R0, R0, UR4 ;  /* 0x0000000400007c20 */ /* 0x000fe20008400000 */
[----:B------:R-:W-:Y:S02]  /*5460*/  IMAD.MOV.U32 R5, RZ, RZ, -0x1 ;  /* 0xffffffffff057424 */ /* 0x000fe400078e00ff */
[----:B------:R-:W-:Y:S01]  /*5470*/  ISETP.NE.AND.EX P0, PT, R29, RZ, PT, P0 ;  /* 0x000000ff1d00720c */ /* 0x000fe20003f05300 */
[----:B------:R0:W4:Y:S01]  /*5480*/  F2I.U32.TRUNC.NTZ R13, R0 ;  /* 0x00000000000d7305 */ /* 0x000122000020f000 */
[----:B------:R-:W0:Y:S01]  /*5490*/  LDC R15, c[0x0][0x148] ;  /* 0x00005200ff0f7b82 */ /* 0x000e220000000800 */
[----:B--2---:R-:W-:-:S02]  /*54a0*/  SHF.R.U64 R12, R4, R6, R3 ;  /* 0x00000006040c7219 */ /* 0x004fc40000001203 */
[----:B------:R-:W-:-:S05]  /*54b0*/  SHF.R.U32.HI R3, RZ, R6, R3 ;  /* 0x00000006ff037219 */ /* 0x000fca0000011603 */
[----:B------:R-:W2:Y:S01]  /*54c0*/  LDC R20, c[0x0][0x600] ;  /* 0x00018000ff147b82 */ /* 0x000ea20000000800 */
[-CC-:B-1----:R-:W-:Y:S02]  /*54d0*/  SHF.R.U64 R10, R12, R8.reuse, R3.reuse ;  /* 0x000000080c0a7219 */ /* 0x182fe40000001203 */
[----:B------:R-:W-:-:S05]  /*54e0*/  SHF.R.U32.HI R3, RZ, R8, R3 ;  /* 0x00000008ff037219 */ /* 0x000fca0000011603 */
[----:B------:R-:W1:Y:S01]  /*54f0*/  LDC R27, c[0x0][0x648] ;  /* 0x00019200ff1b7b82 */ /* 0x000e620000000800 */
[-C--:B---3--:R-:W-:Y:S02]  /*5500*/  SHF.L.U32 R4, R5, R26.reuse, RZ ;  /* 0x0000001a05047219 */ /* 0x088fe400000006ff */
[-CC-:B------:R-:W-:Y:S02]  /*5510*/  SHF.R.U64 R14, R10, R26.reuse, R3.reuse ;  /* 0x0000001a0a0e7219 */ /* 0x180fe40000001203 */
[----:B------:R-:W-:Y:S02]  /*5520*/  SHF.R.U32.HI R5, RZ, R26, R3 ;  /* 0x0000001aff057219 */ /* 0x000fe40000011603 */
[----:B------:R-:W-:Y:S01]  /*5530*/  LOP3.LUT R25, RZ, R4, RZ, 0x33, !PT ;  /* 0x00000004ff197212 */ /* 0x000fe200078e33ff */
[----:B------:R-:W3:Y:S01]  /*5540*/  LDC R30, c[0x0][0x638] ;  /* 0x00018e00ff1e7b82 */ /* 0x000ee20000000800 */
[----:B------:R-:W-:Y:S01]  /*5550*/  SHF.L.U32 R26, R7, R26, RZ ;  /* 0x0000001a071a7219 */ /* 0x000fe200000006ff */
[----:B------:R-:W-:-:S06]  /*5560*/  IMAD.MOV.U32 R4, RZ, RZ, R14 ;  /* 0x000000ffff047224 */ /* 0x000fcc00078e000e */
[----:B------:R-:W0:Y:S01]  /*5570*/  LDC R31, c[0x0][0x610] ;  /* 0x00018400ff1f7b82 */ /* 0x000e220000000800 */
[----:B----4-:R-:W-:Y:S05]  /*5580*/  @!P0 BRA `(.L_x_165) ;  /* 0x0000000000288947 */ /* 0x010fea0003800000 */
        /* <DEDUP_REMOVED lines=10> */
.L_x_165:
[----:B------:R-:W-:Y:S01]  /*5630*/  ISETP.NE.AND P0, PT, R2, 0x1, PT ;  /* 0x000000010200780c */ /* 0x000fe20003f05270 */
[----:B--2---:R-:W-:Y:S01]  /*5640*/  VIADD R7, R20, 0xffffffff ;  /* 0xffffffff14077836 */ /* 0x004fe20000000000 */
[----:B01----:R-:W-:Y:S01]  /*5650*/  SHF.R.U64 R0, R4, R27, R5 ;  /* 0x0000001b04007219 */ /* 0x003fe20000001205 */
[----:B------:R-:W-:Y:S01]  /*5660*/  IMAD.MOV R13, RZ, RZ, -R13 ;  /* 0x000000ffff0d7224 */ /* 0x000fe200078e0a0d */
[----:B------:R-:W-:Y:S01]  /*5670*/  LOP3.LUT R5, R10, R25, RZ, 0xc0, !PT ;  /* 0x000000190a057212 */ /* 0x000fe200078ec0ff */
[----:B------:R-:W-:Y:S01]  /*5680*/  IMAD.MOV.U32 R4, RZ, RZ, 0x1 ;  /* 0x00000001ff047424 */ /* 0x000fe200078e00ff */
[----:B------:R-:W-:Y:S01]  /*5690*/  LOP3.LUT R12, R12, R7, RZ, 0xc0, !PT ;  /* 0x000000070c0c7212 */ /* 0x000fe200078ec0ff */
[----:B------:R-:W-:Y:S02]  /*56a0*/  IMAD.MOV R3, RZ, RZ, -R0 ;  /* 0x000000ffff037224 */ /* 0x000fe400078e0a00 */
[----:B------:R-:W-:Y:S02]  /*56b0*/  IMAD R0, R26, R0, R5 ;  /* 0x000000001a007224 */ /* 0x000fe400078e0205 */
[----:B---3--:R-:W-:-:S02]  /*56c0*/  IMAD R3, R3, R30, R14 ;  /* 0x0000001e03037224 */ /* 0x008fc400078e020e */
[----:B------:R-:W-:Y:S02]  /*56d0*/  @P0 IMAD R21, R15, R13, R24 ;  /* 0x0000000d0f150224 */ /* 0x000fe400078e0218 */
[----:B------:R-:W-:Y:S01]  /*56e0*/  IMAD R5, R3, R20, R12 ;  /* 0x0000001403057224 */ /* 0x000fe200078e020c */
[----:B------:R-:W-:Y:S01]  /*56f0*/  PRMT R3, R4, 0x7610, R3 ;  /* 0x0000761004037816 */ /* 0x000fe20000000003 */
[----:B------:R-:W-:-:S05]  /*5700*/  IMAD R0, R0, R31, R21 ;  /* 0x0000001f00007224 */ /* 0x000fca00078e0215 */
[----:B------:R-:W-:Y:S02]  /*5710*/  SEL R93, R5, R0, !P0 ;  /* 0x00000000055d7207 */ /* 0x000fe40004000000 */
[----:B------:R-:W-:-:S07]  /*5720*/  SEL R0, R0, R5, !P0 ;  /* 0x0000000500007207 */ /* 0x000fce0004000000 */
.L_x_163:
[----:B------:R-:W-:Y:S01]  /*5730*/  LOP3.LUT P0, RZ, R3, 0xff, RZ, 0xc0, !PT ;  /* 0x000000ff03ff7812 */ /* 0x000fe2000780c0ff */
[----:B------:R-:W-:-:S12]  /*5740*/  IMAD.MOV.U32 R92, RZ, RZ, R0 ;  /* 0x000000ffff5c7224 */ /* 0x000fd800078e0000 */
[----:B------:R-:W-:Y:S05]  /*5750*/  @P0 BRA `(.L_x_166) ;  /* 0xffffffb800a00947 */ /* 0x000fea000383ffff */
[----:B------:R-:W-:Y:S05]  /*5760*/  EXIT ;  /* 0x000000000000794d */ /* 0x000fea0003800000 */
.L_x_7:
[----:B0-----:R-:W-:Y:S01]  /*5770*/  ULDC.64 UR4, c[0x0][0x650] ;  /* 0x0001940000047ab9 */ /* 0x001fe20000000a00 */
        /* <DEDUP_REMOVED lines=25> */
.L_x_168:
[----:B------:R-:W0:Y:S01]  /*5910*/  LDC.64 R28, c[0x0][0x640] ;  /* 0x00019000ff1c7b82 */ /* 0x000e220000000a00 */
[-CC-:B------:R-:W-:Y:S01]  /*5920*/  SHF.R.U64 R22, R12, R6.reuse, R13.reuse ;  /* 0x000000060c167219 */ /* 0x180fe2000000120d */
[----:B------:R-:W-:Y:S01]  /*5930*/  IMAD.MOV.U32 R30, RZ, RZ, 0x1 ;  /* 0x00000001ff1e7424 */ /* 0x000fe200078e00ff */
[----:B------:R-:W-:Y:S02]  /*5940*/  SHF.R.U32.HI R6, RZ, R6, R13 ;  /* 0x00000006ff067219 */ /* 0x000fe4000001160d */
        /* <DEDUP_REMOVED lines=8> */
[----:B------:R-:W-:Y:S01]  /*59d0*/  IMAD.IADD R9, R9, 0x1, R11 ;  /* 0x0000000109097824 */ /* 0x000fe200078e020b */
[----:B0-----:R-:W-:-:S04]  /*59e0*/  ISETP.NE.U32.AND P0, PT, R28, RZ, PT ;  /* 0x000000ff1c00720c */ /* 0x001fc80003f05070 */
[----:B------:R-:W-:Y:S02]  /*59f0*/  ISETP.NE.AND.EX P0, PT, R29, RZ, PT, P0 ;  /* 0x000000ff1d00720c */ /* 0x000fe40003f05300 */
[----:B------:R-:W0:Y:S01]  /*5a00*/  LDC R20, c[0x0][0x600] ;  /* 0x00018000ff147b82 */ /* 0x000e220000000800 */
[-CC-:B-1----:R-:W-:Y:S01]  /*5a10*/  SHF.R.U64 R14, R8, R10.reuse, R9.reuse ;  /* 0x0000000a080e7219 */ /* 0x182fe20000001209 */
[----:B------:R-:W-:Y:S01]  /*5a20*/  IMAD.MOV.U32 R8, RZ, RZ, -0x1 ;  /* 0xffffffffff087424 */ /* 0x000fe200078e00ff */
[----:B------:R-:W-:-:S05]  /*5a30*/  SHF.R.U32.HI R9, RZ, R10, R9 ;  /* 0x0000000aff097219 */ /* 0x000fca0000011609 */
[----:B------:R-:W1:Y:S01]  /*5a40*/  LDC R26, c[0x0][0x648] ;  /* 0x00019200ff1a7b82 */ /* 0x000e620000000800 */
[-CC-:B--2---:R-:W-:Y:S02]  /*5a50*/  SHF.R.U64 R21, R14, R12.reuse, R9.reuse ;  /* 0x0000000c0e157219 */ /* 0x184fe40000001209 */
[----:B------:R-:W-:-:S05]  /*5a60*/  SHF.R.U32.HI R6, RZ, R12, R9 ;  /* 0x0000000cff067219 */ /* 0x000fca0000011609 */
[----:B------:R-:W2:Y:S01]  /*5a70*/  LDC R27, c[0x0][0x638] ;  /* 0x00018e00ff1b7b82 */ /* 0x000ea20000000800 */
[-C--:B---3--:R-:W-:Y:S02]  /*5a80*/  SHF.L.U32 R8, R8, R25.reuse, RZ ;  /* 0x0000001908087219 */ /* 0x088fe400000006ff */
[-CC-:B------:R-:W-:Y:S02]  /*5a90*/  SHF.R.U64 R23, R21, R25.reuse, R6.reuse ;  /* 0x0000001915177219 */ /* 0x180fe40000001206 */
[----:B------:R-:W-:Y:S02]  /*5aa0*/  LOP3.LUT R32, RZ, R8, RZ, 0x33, !PT ;  /* 0x00000008ff207212 */ /* 0x000fe400078e33ff */
[----:B------:R-:W-:Y:S01]  /*5ab0*/  SHF.R.U32.HI R9, RZ, R25, R6 ;  /* 0x00000019ff097219 */ /* 0x000fe20000011606 */
[----:B------:R-:W3:Y:S01]  /*5ac0*/  LDC R31, c[0x0][0x610] ;  /* 0x00018400ff1f7b82 */ /* 0x000ee20000000800 */
[----:B------:R-:W-:Y:S01]  /*5ad0*/  IMAD.MOV.U32 R8, RZ, RZ, R23 ;  /* 0x000000ffff087224 */ /* 0x000fe200078e0017 */
[----:B------:R-:W-:Y:S06]  /*5ae0*/  @!P0 BRA `(.L_x_169) ;  /* 0x0000000000288947 */ /* 0x000fec0003800000 */
        /* <DEDUP_REMOVED lines=10> */
.L_x_169:
[----:B------:R-:W-:Y:S02]  /*5b90*/  ISETP.NE.AND P0, PT, R2, 0x1, PT ;  /* 0x000000010200780c */ /* 0x000fe40003f05270 */
[----:B-1----:R-:W-:Y:S01]  /*5ba0*/  SHF.R.U64 R6, R8, R26, R9 ;  /* 0x0000001a08067219 */ /* 0x002fe20000001209 */
[----:B0-----:R-:W-:Y:S01]  /*5bb0*/  VIADD R9, R20, 0xffffffff ;  /* 0xffffffff14097836 */ /* 0x001fe20000000000 */
[----:B------:R-:W-:Y:S02]  /*5bc0*/  SHF.L.U32 R30, R30, R25, RZ ;  /* 0x000000191e1e7219 */ /* 0x000fe400000006ff */
[----:B------:R-:W-:Y:S01]  /*5bd0*/  LOP3.LUT R5, R21, R32, RZ, 0xc0, !PT ;  /* 0x0000002015057212 */ /* 0x000fe200078ec0ff */
[----:B------:R-:W-:-:S04]  /*5be0*/  IMAD.MOV R8, RZ, RZ, -R6 ;  /* 0x000000ffff087224 */ /* 0x000fc800078e0a06 */
[----:B------:R-:W-:Y:S01]  /*5bf0*/  IMAD R6, R30, R6, R5 ;  /* 0x000000061e067224 */ /* 0x000fe200078e0205 */
[----:B------:R-:W-:Y:S01]  /*5c00*/  LOP3.LUT R5, R14, R9, RZ, 0xc0, !PT ;  /* 0x000000090e057212 */ /* 0x000fe200078ec0ff */
[----:B------:R-:W-:Y:S02]  /*5c10*/  @P0 IMAD R3, R7, R24, R4 ;  /* 0x0000001807030224 */ /* 0x000fe400078e0204 */
[----:B--2---:R-:W-:Y:S02]  /*5c20*/  IMAD R4, R8, R27, R23 ;  /* 0x0000001b08047224 */ /* 0x004fe400078e0217 */
[----:B---3--:R-:W-:Y:S02]  /*5c30*/  IMAD R3, R6, R31, R3 ;  /* 0x0000001f06037224 */ /* 0x008fe400078e0203 */
[----:B------:R-:W-:Y:S02]  /*5c40*/  IMAD R4, R4, R20, R5 ;  /* 0x0000001404047224 */ /* 0x000fe400078e0205 */
[----:B------:R-:W-:-:S02]  /*5c50*/  IMAD.MOV.U32 R8, RZ, RZ, 0x1 ;  /* 0x00000001ff087424 */ /* 0x000fc400078e00ff */
[----:B------:R-:W-:Y:S01]  /*5c60*/  IMAD.MOV.U32 R6, RZ, RZ, R22 ;  /* 0x000000ffff067224 */ /* 0x000fe200078e0016 */
[----:B------:R-:W-:Y:S02]  /*5c70*/  SEL R21, R4, R3, !P0 ;  /* 0x0000000304157207 */ /* 0x000fe40004000000 */
[----:B------:R-:W-:-:S07]  /*5c80*/  SEL R20, R3, R4, !P0 ;  /* 0x0000000403147207 */ /* 0x000fce0004000000 */
.L_x_167:
[----:B------:R-:W-:-:S08]  /*5c90*/  NOP ;  /* 0x0000000000007918 */ /* 0x000fd00000000000 */
[----:B------:R-:W0:-:S00]  /*5ca0*/  USETMAXREG.DEALLOC.CTAPOOL 0x28 ;  /* 0x00000028000079c8 */ /* 0x000e0000080e0500 */
[----:B0-----:R-:W-:-:S13]  /*5cb0*/  ISETP.NE.AND P0, PT, R0, RZ, PT ;  /* 0x000000ff0000720c */ /* 0x001fda0003f05270 */
[----:B------:R-:W-:Y:S05]  /*5cc0*/  @P0 EXIT ;  /* 0x000000000000094d */ /* 0x000fea0003800000 */
[----:B------:R-:W-:Y:S01]  /*5cd0*/  LOP3.LUT P0, RZ, R8, 0xff, RZ, 0xc0, !PT ;  /* 0x000000ff08ff7812 */ /* 0x000fe2000780c0ff */
[----:B------:R-:W-:Y:S02]  /*5ce0*/  IMAD.MOV.U32 R0, RZ, RZ, 0x1 ;  /* 0x00000001ff007424 */ /* 0x000fe400078e00ff */
[----:B------:R-:W-:-:S10]  /*5cf0*/  IMAD.MOV.U32 R3, RZ, RZ, RZ ;  /* 0x000000ffff037224 */ /* 0x000fd400078e00ff */
[----:B------:R-:W-:Y:S05]  /*5d00*/  @!P0 BRA `(.L_x_170) ;  /* 0x0000000c004c8947 */ /* 0x000fea0003800000 */
[----:B------:R-:W0:Y:S01]  /*5d10*/  LDC R0, c[0x0][0x28c] ;  /* 0x0000a300ff007b82 */ /* 0x000e220000000800 */
[----:B------:R-:W1:Y:S01]  /*5d20*/  S2R R10, SR_CgaCtaId ;  /* 0x00000000000a7919 */ /* 0x000e620000008800 */
[----:B------:R-:W-:Y:S01]  /*5d30*/  ULDC UR5, c[0x0][0x658] ;  /* 0x0001960000057ab9 */ /* 0x000fe20000000800 */
[----:B------:R-:W-:Y:S01]  /*5d40*/  UMOV UR7, 0xffffffff ;  /* 0xffffffff00077882 */ /* 0x000fe20000000000 */
[----:B------:R-:W-:Y:S01]  /*5d50*/  ULDC UR6, c[0x0][0xc] ;  /* 0x0000030000067ab9 */ /* 0x000fe20000000800 */
[----:B------:R-:W-:Y:S01]  /*5d60*/  USHF.L.U32 UR8, UR7, UR5, URZ ;  /* 0x0000000507087299 */ /* 0x000fe2000800063f */
[----:B------:R-:W-:Y:S01]  /*5d70*/  BSSY B0, `(.L_x_170) ;  /* 0x00000cc000007945 */ /* 0x000fe20003800000 */
[----:B------:R-:W-:Y:S01]  /*5d80*/  UMOV UR9, 0x1 ;  /* 0x0000000100097882 */ /* 0x000fe20000000000 */
[----:B------:R-:W-:Y:S01]  /*5d90*/  ULDC UR7, c[0x0][0x10] ;  /* 0x0000040000077ab9 */ /* 0x000fe20000000800 */
[----:B------:R-:W-:Y:S01]  /*5da0*/  USHF.L.U32 UR18, UR9, UR5, URZ ;  /* 0x0000000509127299 */ /* 0x000fe2000800063f */
[----:B------:R-:W-:Y:S01]  /*5db0*/  IMAD.MOV.U32 R9, RZ, RZ, 0x1 ;  /* 0x00000001ff097424 */ /* 0x000fe200078e00ff */
[----:B------:R-:W-:Y:S01]  /*5dc0*/  UIMAD.WIDE.U32 UR6, UR6, UR7, URZ ;  /* 0x00000007060672a5 */ /* 0x000fe2000f8e003f */
[----:B------:R-:W-:Y:S01]  /*5dd0*/  LOP3.LUT R13, R19, 0x2, RZ, 0xfc, !PT ;  /* 0x00000002130d7812 */ /* 0x000fe200078efcff */
[----:B------:R-:W-:Y:S01]  /*5de0*/  ULDC UR5, c[0x0][0x14] ;  /* 0x0000050000057ab9 */ /* 0x000fe20000000800 */
[----:B------:R-:W-:Y:S01]  /*5df0*/  ULDC UR4, c[0x0][0x600] ;  /* 0x0001800000047ab9 */ /* 0x000fe20000000800 */
[----:B------:R-:W-:-:S02]  /*5e00*/  UIMAD.WIDE.U32 UR22, UR6, UR5, URZ ;  /* 0x00000005061672a5 */ /* 0x000fc4000f8e003f */
[----:B------:R-:W-:Y:S02]  /*5e10*/  UIMAD UR13, UR7, UR5, URZ ;  /* 0x00000005070d72a4 */ /* 0x000fe4000f8e023f */
[----:B------:R-:W-:Y:S02]  /*5e20*/  UIADD3 UR4, UR4, -0x1, URZ ;  /* 0xffffffff04047890 */ /* 0x000fe4000fffe03f */
[----:B------:R-:W-:Y:S02]  /*5e30*/  ULOP3.LUT UR17, URZ, UR8, URZ, 0x33, !UPT ;  /* 0x000000083f117292 */ /* 0x000fe4000f8e333f */
[----:B------:R-:W-:Y:S01]  /*5e40*/  UIADD3 UR13, UR23, UR13, URZ ;  /* 0x0000000d170d7290 */ /* 0x000fe2000fffe03f */
[----:B0-----:R-:W-:Y:S01]  /*5e50*/  VIADD R0, R0, 0x3f ;  /* 0x0000003f00007836 */ /* 0x001fe20000000000 */
[----:B------:R-:W-:-:S04]  /*5e60*/  ULDC.64 UR24, c[0x0][0x198] ;  /* 0x0000660000187ab9 */ /* 0x000fc80000000a00 */
[----:B------:R-:W-:-:S04]  /*5e70*/  SHF.R.S32.HI R3, RZ, 0x1f, R0 ;  /* 0x0000001fff037819 */ /* 0x000fc80000011400 */
[----:B------:R-:W-:Y:S01]  /*5e80*/  LEA.HI R8, R3, R0, RZ, 0x6 ;  /* 0x0000000003087211 */ /* 0x000fe200078f30ff */
[C---:B-1----:R-:W-:Y:S02]  /*5e90*/  IMAD.SHL.U32 R4, R10.reuse, 0x1000, RZ ;  /* 0x000010000a047824 */ /* 0x042fe400078e00ff */
[----:B------:R-:W-:Y:S01]  /*5ea0*/  IMAD.SHL.U32 R10, R10, 0x40, RZ ;  /* 0x000000400a0a7824 */ /* 0x000fe200078e00ff */
[----:B------:R-:W-:Y:S01]  /*5eb0*/  SHF.R.S32.HI R8, RZ, 0x6, R8 ;  /* 0x00000006ff087819 */ /* 0x000fe20000011408 */
[----:B------:R-:W-:Y:S01]  /*5ec0*/  IMAD.MOV.U32 R0, RZ, RZ, 0x1 ;  /* 0x00000001ff007424 */ /* 0x000fe200078e00ff */
[----:B------:R-:W-:Y:S01]  /*5ed0*/  LOP3.LUT R4, R4, 0x1000, RZ, 0xc0, !PT ;  /* 0x0000100004047812 */ /* 0x000fe200078ec0ff */
[----:B------:R-:W-:Y:S01]  /*5ee0*/  IMAD.MOV.U32 R3, RZ, RZ, RZ ;  /* 0x000000ffff037224 */ /* 0x000fe200078e00ff */
[----:B------:R-:W-:Y:S01]  /*5ef0*/  LOP3.LUT R10, R10, 0x40, RZ, 0xc0, !PT ;  /* 0x000000400a0a7812 */ /* 0x000fe200078ec0ff */
[----:B------:R-:W-:Y:S01]  /*5f00*/  VIADD R12, R8, 0x1 ;  /* 0x00000001080c7836 */ /* 0x000fe20000000000 */
[----:B------:R-:W-:-:S07]  /*5f10*/  LOP3.LUT R11, R4, 0x8100, RZ, 0xfc, !PT ;  /* 0x00008100040b7812 */ /* 0x000fce00078efcff */
.L_x_181:
[----:B------:R-:W-:-:S03]  /*5f20*/  UMOV UR5, 0xffffffff ;  /* 0xffffffff00057882 */ /* 0x000fc60000000000 */
[----:B------:R-:W-:Y:S05]  /*5f30*/  BRA.DIV UR5, `(.L_x_171) ;  /* 0x0000000e05a87947 */ /* 0x000fea000b800000 */
[----:B------:R-:W-:-:S13]  /*5f40*/  ELECT P6, URZ, PT ;  /* 0x00000000003f782f */ /* 0x000fda00038c0000 */
.L_x_192:
[----:B------:R-:W0:Y:S01]  /*5f50*/  LDC R4, c[0x0][0x28c] ;  /* 0x0000a300ff047b82 */ /* 0x000e220000000800 */
[----:B------:R-:W-:Y:S01]  /*5f60*/  BSSY B1, `(.L_x_172) ;  /* 0x0000038000017945 */ /* 0x000fe20003800000 */
[----:B0-----:R-:W-:-:S13]  /*5f70*/  ISETP.LT.OR P6, PT, R4, 0x1, !P6 ;  /* 0x000000010400780c */ /* 0x001fda00077c1670 */
[----:B------:R-:W-:Y:S05]  /*5f80*/  @P6 BRA `(.L_x_173) ;  /* 0x0000000000d46947 */ /* 0x000fea0003800000 */
[----:B------:R-:W-:Y:S02]  /*5f90*/  IMAD R21, R21, 0x80, R10 ;  /* 0x0000008015157824 */ /* 0x000fe400078e020a */
[----:B------:R-:W-:Y:S02]  /*5fa0*/  IMAD.SHL.U32 R22, R20, 0x80, RZ ;  /* 0x0000008014167824 */ /* 0x000fe400078e00ff */
[----:B------:R-:W-:Y:S02]  /*5fb0*/  IMAD.MOV.U32 R24, RZ, RZ, RZ ;  /* 0x000000ffff187224 */ /* 0x000fe400078e00ff */
[----:B------:R-:W-:Y:S02]  /*5fc0*/  IMAD.MOV.U32 R4, RZ, RZ, R12 ;  /* 0x000000ffff047224 */ /* 0x000fe400078e000c */
[----:B------:R-:W-:Y:S02]  /*5fd0*/  IMAD.MOV.U32 R5, RZ, RZ, R0 ;  /* 0x000000ffff057224 */ /* 0x000fe400078e0000 */
[----:B------:R-:W-:-:S07]  /*5fe0*/  IMAD.MOV.U32 R14, RZ, RZ, R3 ;  /* 0x000000ffff0e7224 */ /* 0x000fce00078e0003 */
.L_x_176:
[----:B------:R-:W0:Y:S01]  /*5ff0*/  S2R R20, SR_CgaCtaId ;  /* 0x0000000000147919 */ /* 0x000e220000008800 */
[----:B------:R-:W-:Y:S02]  /*6000*/  MOV R7, 0x400 ;  /* 0x0000040000077802 */ /* 0x000fe40000000f00 */
[----:B------:R-:W-:-:S13]  /*6010*/  LOP3.LUT P1, RZ, R18, 0x7f, RZ, 0xc0, !PT ;  /* 0x0000007f12ff7812 */ /* 0x000fda000782c0ff */
[----:B------:R-:W1:Y:S01]  /*6020*/  @!P1 LDC R15, c[0x0][0x500] ;  /* 0x00014000ff0f9b82 */ /* 0x000e620000000800 */
[----:B0-----:R-:W-:Y:S02]  /*6030*/  LEA R23, R20, R7, 0x18 ;  /* 0x0000000714177211 */ /* 0x001fe400078ec0ff */
[----:B------:R-:W-:-:S03]  /*6040*/  SHF.L.U32 R7, R5, 0x1f, RZ ;  /* 0x0000001f05077819 */ /* 0x000fc600000006ff */
[----:B------:R-:W-:-:S04]  /*6050*/  IMAD R20, R14, 0x8, R23 ;  /* 0x000000080e147824 */ /* 0x000fc800078e0217 */
[----:B------:R-:W0:Y:S02]  /*6060*/  SYNCS.PHASECHK.TRANS64.TRYWAIT P0, [R20+URZ+0x20], R7 ;  /* 0x00002007140075a7 */ /* 0x000e24000800017f */
[----:B01----:R-:W-:Y:S05]  /*6070*/  @!P0 BRA `(.L_x_174) ;  /* 0x0000000c00788947 */ /* 0x003fea0003800000 */
.L_x_193:
[----:B0-----:R-:W-:Y:S01]  /*6080*/  PRMT R7, R13, 0x9910, RZ ;  /* 0x000099100d077816 */ /* 0x001fe200000000ff */
[----:B------:R0:W-:Y:S03]  /*6090*/  @!P1 SYNCS.ARRIVE.TRANS64 RZ, [R20+URZ], R15 ;  /* 0x0000000f14ff99a7 */ /* 0x0001e6000800003f */
[----:B------:R-:W-:-:S13]  /*60a0*/  ISETP.NE.AND P0, PT, R7, 0x2, PT ;  /* 0x000000020700780c */ /* 0x000fda0003f05270 */
[----:B0-----:R-:W-:Y:S05]  /*60b0*/  @P0 BRA `(.L_x_175) ;  /* 0x0000000000040947 */ /* 0x001fea0003800000 */
[----:B------:R-:W-:Y:S01]  /*60c0*/  BPT.TRAP 0x1 ;  /* 0x000000040000795c */ /* 0x000fe20000300000 */
.L_x_175:
[----:B------:R-:W-:Y:S01]  /*60d0*/  R2UR UR19, R23 ;  /* 0x00000000171372ca */ /* 0x000fe200000e0000 */
[----:B------:R-:W-:Y:S01]  /*60e0*/  IMAD R23, R14, 0x2000, R23 ;  /* 0x000020000e177824 */ /* 0x000fe200078e0217 */
[----:B------:R-:W-:Y:S01]  /*60f0*/  R2UR UR9, R20 ;  /* 0x00000000140972ca */ /* 0x000fe200000e0000 */
[----:B------:R-:W-:Y:S01]  /*6100*/  IMAD R7, R14, 0x2000, R11 ;  /* 0x000020000e077824 */ /* 0x000fe200078e020b */
[----:B------:R-:W-:Y:S01]  /*6110*/  UIADD3 UR6, UP0, UR24, 0xf0, URZ ;  /* 0x000000f018067890 */ /* 0x000fe2000ff1e03f */
[----:B------:R-:W-:Y:S01]  /*6120*/  VIADD R4, R4, 0xffffffff ;  /* 0xffffffff04047836 */ /* 0x000fe20000000000 */
[----:B------:R-:W-:Y:S01]  /*6130*/  R2UR UR5, R23 ;  /* 0x00000000170572ca */ /* 0x000fe200000e0000 */
[----:B------:R-:W-:Y:S01]  /*6140*/  UIADD3 UR26, UP1, UR24, 0x1f0, URZ ;  /* 0x000001f0181a7890 */ /* 0x000fe2000ff3e03f */
[----:B------:R-:W-:Y:S01]  /*6150*/  R2UR UR8, R7 ;  /* 0x00000000070872ca */ /* 0x000fe200000e0000 */
[----:B------:R-:W-:Y:S01]  /*6160*/  UIADD3.X UR7, URZ, UR25, URZ, UP0, !UPT ;  /* 0x000000193f077290 */ /* 0x000fe200087fe43f */
[----:B------:R-:W-:Y:S01]  /*6170*/  R2UR UR11, R22 ;  /* 0x00000000160b72ca */ /* 0x000fe200000e0000 */
[----:B------:R-:W-:Y:S01]  /*6180*/  VIADD R14, R14, 0x1 ;  /* 0x000000010e0e7836 */ /* 0x000fe20000000000 */
[----:B------:R-:W-:Y:S01]  /*6190*/  R2UR UR10, R24 ;  /* 0x00000000180a72ca */ /* 0x000fe200000e0000 */
[----:B------:R-:W-:Y:S01]  /*61a0*/  UIADD3.X UR27, URZ, UR25, URZ, UP1, !UPT ;  /* 0x000000193f1b7290 */ /* 0x000fe20008ffe43f */
[----:B------:R-:W-:Y:S01]  /*61b0*/  R2UR UR12, R6 ;  /* 0x00000000060c72ca */ /* 0x000fe200000e0000 */
[----:B------:R-:W-:Y:S01]  /*61c0*/  UMOV UR14, 0x0 ;  /* 0x00000000000e7882 */ /* 0x000fe20000000000 */
[----:B------:R-:W-:Y:S01]  /*61d0*/  R2UR UR20, R21 ;  /* 0x00000000151472ca */ /* 0x000fe200000e0000 */
[----:B------:R-:W-:Y:S01]  /*61e0*/  UMOV UR15, 0x10000000 ;  /* 0x10000000000f7882 */ /* 0x000fe20000000000 */
[----:B------:R-:W-:Y:S01]  /*61f0*/  ISETP.GT.AND P1, PT, R4, 0x1, PT ;  /* 0x000000010400780c */ /* 0x000fe20003f24270 */
[----:B------:R-:W-:Y:S01]  /*6200*/  UIADD3 UR16, UR5, 0x100, URZ ;  /* 0x0000010005107890 */ /* 0x000fe2000fffe03f */
[----:B------:R-:W-:Y:S01]  /*6210*/  ISETP.NE.AND P0, PT, R14, 0x4, PT ;  /* 0x000000040e00780c */ /* 0x000fe20003f05270 */
[----:B------:R-:W-:Y:S01]  /*6220*/  UIADD3 UR5, UR19, UR8, URZ ;  /* 0x0000000813057290 */ /* 0x000fe2000fffe03f */
[----:B------:R-:W-:Y:S01]  /*6230*/  VIADD R24, R24, 0x40 ;  /* 0x0000004018187836 */ /* 0x000fe20000000000 */
[----:B------:R-:W-:Y:S01]  /*6240*/  UMOV UR21, 0x30000 ;  /* 0x0003000000157882 */ /* 0x000fe20000000000 */
[----:B------:R-:W-:-:S02]  /*6250*/  SEL R20, RZ, 0x1, P0 ;  /* 0x00000001ff147807 */ /* 0x000fc40000000000 */
[----:B------:R-:W-:Y:S01]  /*6260*/  UMOV UR8, UR16 ;  /* 0x0000001000087c82 */ /* 0x000fe20008000000 */
[----:B------:R-:W-:Y:S01]  /*6270*/  SEL R14, R14, RZ, P0 ;  /* 0x000000ff0e0e7207 */ /* 0x000fe20000000000 */
[----:B------:R0:W-:Y:S01]  /*6280*/  UTMALDG.3D [UR8], [UR6], desc[UR14] ;  /* 0x00000e08060075b4 */ /* 0x0001e20008011000 */
[----:B------:R-:W-:Y:S01]  /*6290*/  LOP3.LUT R5, R5, R20, RZ, 0x3c, !PT ;  /* 0x0000001405057212 */ /* 0x000fe200078e3cff */
[----:B0-----:R-:W-:Y:S01]  /*62a0*/  UMOV UR11, UR20 ;  /* 0x00000014000b7c82 */ /* 0x001fe20008000000 */
[----:B------:R-:W-:Y:S02]  /*62b0*/  UMOV UR8, UR5 ;  /* 0x0000000500087c82 */ /* 0x000fe40008000000 */
[----:B------:R0:W-:Y:S02]  /*62c0*/  UTMALDG.3D.MULTICAST [UR8], [UR26], UR21, desc[UR14] ;  /* 0x00000e081a0073b4 */ /* 0x0001e40008011815 */
[----:B0-----:R-:W-:Y:S05]  /*62d0*/  @P1 BRA `(.L_x_176) ;  /* 0xfffffffc00441947 */ /* 0x001fea000383ffff */
.L_x_173:
[----:B------:R-:W-:Y:S05]  /*62e0*/  BSYNC B1 ;  /* 0x0000000000017941 */ /* 0x000fea0003800000 */
.L_x_172:
[----:B------:R-:W-:Y:S01]  /*62f0*/  LOP3.LUT P1, RZ, R9, 0xff, RZ, 0xc0, !PT ;  /* 0x000000ff09ff7812 */ /* 0x000fe2000782c0ff */
[----:B------:R-:W-:Y:S01]  /*6300*/  IMAD.IADD R3, R8, 0x1, R3 ;  /* 0x0000000108037824 */ /* 0x000fe200078e0203 */
[----:B------:R-:W-:Y:S01]  /*6310*/  IADD3 R16, P2, R16, UR22, RZ ;  /* 0x0000001610107c10 */ /* 0x000fe2000ff5e0ff */
[----:B------:R-:W-:Y:S01]  /*6320*/  ULDC.64 UR6, c[0x0][0x650] ;  /* 0x0001940000067ab9 */ /* 0x000fe20000000a00 */
[----:B------:R-:W-:Y:S01]  /*6330*/  BSSY B1, `(.L_x_177) ;  /* 0x000006d000017945 */ /* 0x000fe20003800000 */
[----:B------:R-:W-:Y:S01]  /*6340*/  IMAD.MOV.U32 R20, RZ, RZ, -0x1 ;  /* 0xffffffffff147424 */ /* 0x000fe200078e00ff */
[----:B------:R-:W-:Y:S01]  /*6350*/  ISETP.GT.U32.AND P0, PT, R3, 0x3, PT ;  /* 0x000000030300780c */ /* 0x000fe20003f04070 */
[----:B------:R-:W-:Y:S01]  /*6360*/  IMAD.MOV.U32 R21, RZ, RZ, -0x1 ;  /* 0xffffffffff157424 */ /* 0x000fe200078e00ff */
[----:B------:R-:W-:Y:S02]  /*6370*/  SHF.R.U32.HI R4, RZ, 0x2, R3 ;  /* 0x00000002ff047819 */ /* 0x000fe40000011603 */
[----:B------:R-:W-:-:S02]  /*6380*/  ISETP.LT.U32.AND P0, PT, R8, 0x4, P0 ;  /* 0x000000040800780c */ /* 0x000fc40000701070 */
[----:B------:R-:W-:Y:S01]  /*6390*/  IADD3.X R17, R17, UR13, RZ, P2, !PT ;  /* 0x0000000d11117c10 */ /* 0x000fe200097fe4ff */
[----:B------:R-:W0:Y:S01]  /*63a0*/  @P1 S2R R6, SR_CgaCtaId ;  /* 0x0000000000061919 */ /* 0x000e220000008800 */
[----:B------:R-:W-:Y:S02]  /*63b0*/  @P1 MOV R5, 0x400 ;  /* 0x0000040000051802 */ /* 0x000fe40000000f00 */
[----:B------:R-:W-:Y:S02]  /*63c0*/  ISETP.GE.U32.AND P2, PT, R16, UR6, PT ;  /* 0x0000000610007c0c */ /* 0x000fe4000bf46070 */
[----:B------:R-:W-:Y:S02]  /*63d0*/  LOP3.LUT R4, R4, 0x1, RZ, 0xc0, !PT ;  /* 0x0000000104047812 */ /* 0x000fe400078ec0ff */
[----:B------:R-:W-:Y:S02]  /*63e0*/  LOP3.LUT R3, R3, 0x3, RZ, 0xc0, !PT ;  /* 0x0000000303037812 */ /* 0x000fe400078ec0ff */
[----:B------:R-:W-:-:S02]  /*63f0*/  PRMT R9, RZ, 0x7610, R9 ;  /* 0x00007610ff097816 */ /* 0x000fc40000000009 */
[----:B0-----:R-:W-:Y:S01]  /*6400*/  @P1 LEA R5, R6, R5, 0x18 ;  /* 0x0000000506051211 */ /* 0x001fe200078ec0ff */
[----:B------:R-:W-:-:S03]  /*6410*/  IMAD.MOV.U32 R6, RZ, RZ, -0x1 ;  /* 0xffffffffff067424 */ /* 0x000fc600078e00ff */
[----:B------:R0:W-:Y:S01]  /*6420*/  @P1 SYNCS.ARRIVE.TRANS64.A1T0 RZ, [R5+URZ+0x58], RZ ;  /* 0x000058ff05ff19a7 */ /* 0x0001e2000810003f */
[----:B------:R-:W-:-:S04]  /*6430*/  ISETP.NE.U32.AND P1, PT, R4, 0x1, PT ;  /* 0x000000010400780c */ /* 0x000fc80003f25070 */
[----:B------:R-:W-:Y:S02]  /*6440*/  ISETP.GT.U32.AND P1, PT, R8, 0x3, !P1 ;  /* 0x000000030800780c */ /* 0x000fe40004f24070 */
[----:B0-----:R-:W-:Y:S02]  /*6450*/  SEL R5, RZ, 0x1, !P0 ;  /* 0x00000001ff057807 */ /* 0x001fe40004000000 */
[----:B------:R-:W-:Y:S02]  /*6460*/  ISETP.GE.U32.AND.EX P0, PT, R17, UR7, PT, P2 ;  /* 0x0000000711007c0c */ /* 0x000fe4000bf06120 */
[----:B------:R-:W-:-:S04]  /*6470*/  SEL R4, RZ, 0x1, !P1 ;  /* 0x00000001ff047807 */ /* 0x000fc80004800000 */
[----:B------:R-:W-:Y:S02]  /*6480*/  LOP3.LUT R0, R4, R0, R5, 0x96, !PT ;  /* 0x0000000004007212 */ /* 0x000fe400078e9605 */
[----:B------:R-:W-:-:S05]  /*6490*/  PRMT R4, RZ, 0x7610, R4 ;  /* 0x00007610ff047816 */ /* 0x000fca0000000004 */
[----:B------:R-:W-:Y:S05]  /*64a0*/  @P0 BRA `(.L_x_178) ;  /* 0x0000000400540947 */ /* 0x000fea0003800000 */
[----:B------:R-:W0:Y:S01]  /*64b0*/  S2R R15, SR_CTAID.X ;  /* 0x00000000000f7919 */ /* 0x000e220000002500 */
[----:B------:R-:W-:Y:S01]  /*64c0*/  ULDC.64 UR6, c[0x0][0x628] ;  /* 0x00018a0000067ab9 */ /* 0x000fe20000000a00 */
[----:B------:R-:W-:Y:S01]  /*64d0*/  ULDC UR8, c[0x0][0x630] ;  /* 0x00018c0000087ab9 */ /* 0x000fe20000000800 */
[----:B------:R-:W-:Y:S01]  /*64e0*/  ISETP.NE.U32.AND P0, PT, RZ, UR6, PT ;  /* 0x00000006ff007c0c */ /* 0x000fe2000bf05070 */
[----:B------:R-:W1:Y:S01]  /*64f0*/  S2R R20, SR_CTAID.Y ;  /* 0x0000000000147919 */ /* 0x000e620000002600 */
[----:B------:R-:W-:Y:S01]  /*6500*/  ULDC UR9, c[0x0][0x150] ;  /* 0x0000540000097ab9 */ /* 0x000fe20000000800 */
[----:B------:R-:W-:Y:S01]  /*6510*/  IMAD.MOV.U32 R4, RZ, RZ, R16 ;  /* 0x000000ffff047224 */ /* 0x000fe200078e0010 */
[----:B------:R-:W-:Y:S01]  /*6520*/  ISETP.NE.AND.EX P0, PT, RZ, UR7, PT, P0 ;  /* 0x00000007ff007c0c */ /* 0x000fe2000bf05300 */
[----:B------:R-:W-:Y:S01]  /*6530*/  IMAD.MOV.U32 R5, RZ, RZ, R17 ;  /* 0x000000ffff057224 */ /* 0x000fe200078e0011 */
[----:B0-----:R-:W-:-:S11]  /*6540*/  I2FP.F32.U32 R22, R15 ;  /* 0x0000000f00167245 */ /* 0x001fd60000201000 */
[----:B------:R-:W-:Y:S05]  /*6550*/  @!P0 BRA `(.L_x_179) ;  /* 0x0000000000288947 */ /* 0x000fea0003800000 */
[----:B------:R-:W-:Y:S02]  /*6560*/  ULDC UR5, c[0x0][0x634] ;  /* 0x00018d0000057ab9 */ /* 0x000fe40000000800 */
[----:B------:R-:W-:-:S05]  /*6570*/  IADD3 R5, P0, R16, UR5, RZ ;  /* 0x0000000510057c10 */ /* 0x000fca000ff1e0ff */
[----:B------:R-:W-:-:S04]  /*6580*/  IMAD.X R21, RZ, RZ, R17, P0 ;  /* 0x000000ffff157224 */ /* 0x000fc800000e0611 */
[----:B------:R-:W-:-:S04]  /*6590*/  IMAD.WIDE.U32 R6, R21, UR6, RZ ;  /* 0x0000000615067c25 */ /* 0x000fc8000f8e00ff */
[----:B------:R-:W-:-:S04]  /*65a0*/  IMAD.WIDE.U32 R6, P0, R5, UR7, R6 ;  /* 0x0000000705067c25 */ /* 0x000fc8000f800006 */
[----:B------:R-:W-:-:S04]  /*65b0*/  IMAD.WIDE.U32 R4, R5, UR6, RZ ;  /* 0x0000000605047c25 */ /* 0x000fc8000f8e00ff */
[----:B------:R-:W-:Y:S01]  /*65c0*/  IMAD.MOV.U32 R4, RZ, RZ, R7 ;  /* 0x000000ffff047224 */ /* 0x000fe200078e0007 */
[----:B------:R-:W-:Y:S01]  /*65d0*/  IADD3 RZ, P1, R5, R6, RZ ;  /* 0x0000000605ff7210 */ /* 0x000fe20007f3e0ff */
[----:B------:R-:W-:-:S04]  /*65e0*/  IMAD.X R5, RZ, RZ, RZ, P0 ;  /* 0x000000ffff057224 */ /* 0x000fc800000e06ff */
[----:B------:R-:W-:-:S08]  /*65f0*/  IMAD.WIDE.U32.X R4, R21, UR7, R4, P1 ;  /* 0x0000000715047c25 */ /* 0x000fd000088e0404 */
.L_x_179:
[--C-:B------:R-:W-:Y:S01]  /*6600*/  SHF.R.U64 R14, R4, UR8, R5.reuse ;  /* 0x00000008040e7c19 */ /* 0x100fe20008001205 */
[----:B------:R-:W-:Y:S01]  /*6610*/  FMUL R22, R22, UR9 ;  /* 0x0000000916167c20 */ /* 0x000fe20008400000 */
[----:B------:R-:W-:Y:S01]  /*6620*/  SHF.R.U32.HI R4, RZ, UR8, R5 ;  /* 0x00000008ff047c19 */ /* 0x000fe20008011605 */
[----:B------:R-:W0:Y:S01]  /*6630*/  LDC R6, c[0x0][0x144] ;  /* 0x00005100ff067b82 */ /* 0x000e220000000800 */
[----:B------:R-:W-:Y:S01]  /*6640*/  IADD3 R5, P0, RZ, -R14, RZ ;  /* 0x8000000eff057210 */ /* 0x000fe20007f1e0ff */
[----:B------:R-:W-:Y:S01]  /*6650*/  ULDC UR5, c[0x0][0x154] ;  /* 0x0000550000057ab9 */ /* 0x000fe20000000800 */
[----:B-1----:R-:W-:Y:S01]  /*6660*/  I2FP.F32.U32 R7, R20 ;  /* 0x0000001400077245 */ /* 0x002fe20000201000 */
[----:B------:R-:W1:Y:S01]  /*6670*/  F2I.U32.TRUNC.NTZ R22, R22 ;  /* 0x0000001600167305 */ /* 0x000e62000020f000 */
[----:B------:R-:W-:Y:S01]  /*6680*/  ULDC.64 UR6, c[0x0][0x620] ;  /* 0x0001880000067ab9 */ /* 0x000fe20000000a00 */
[----:B------:R-:W-:Y:S01]  /*6690*/  IMAD.X R4, RZ, RZ, ~R4, P0 ;  /* 0x000000ffff047224 */ /* 0x000fe200000e0e04 */
[----:B------:R-:W-:Y:S01]  /*66a0*/  ISETP.NE.AND P2, PT, R2, 0x1, PT ;  /* 0x000000010200780c */ /* 0x000fe20003f45270 */
[----:B------:R-:W-:Y:S01]  /*66b0*/  FMUL R23, R7, UR5 ;  /* 0x0000000507177c20 */ /* 0x000fe20008400000 */
[----:B------:R-:W2:Y:S01]  /*66c0*/  LDC R25, c[0x0][0x148] ;  /* 0x00005200ff197b82 */ /* 0x000ea20000000800 */
[----:B------:R-:W-:Y:S01]  /*66d0*/  IMAD R4, R4, UR6, RZ ;  /* 0x0000000604047c24 */ /* 0x000fe2000f8e02ff */
[----:B------:R-:W-:-:S03]  /*66e0*/  ULDC UR5, c[0x0][0x618] ;  /* 0x0001860000057ab9 */ /* 0x000fc60000000800 */
[----:B------:R-:W3:Y:S01]  /*66f0*/  F2I.U32.TRUNC.NTZ R23, R23 ;  /* 0x0000001700177305 */ /* 0x000ee2000020f000 */
[C---:B------:R-:W-:Y:S02]  /*6700*/  IMAD R7, R5.reuse, UR7, R4 ;  /* 0x0000000705077c24 */ /* 0x040fe4000f8e0204 */
[----:B------:R-:W-:Y:S01]  /*6710*/  IMAD.WIDE.U32 R4, R5, UR6, R16 ;  /* 0x0000000605047c25 */ /* 0x000fe2000f8e0010 */
[----:B------:R-:W-:Y:S02]  /*6720*/  ULDC.64 UR6, c[0x0][0x640] ;  /* 0x0001900000067ab9 */ /* 0x000fe40000000a00 */
[----:B------:R-:W-:Y:S01]  /*6730*/  ISETP.NE.U32.AND P0, PT, RZ, UR6, PT ;  /* 0x00000006ff007c0c */ /* 0x000fe2000bf05070 */
[----:B------:R-:W-:Y:S02]  /*6740*/  IMAD.IADD R5, R5, 0x1, R7 ;  /* 0x0000000105057824 */ /* 0x000fe400078e0207 */
[----:B-1----:R-:W-:Y:S01]  /*6750*/  IMAD.MOV R22, RZ, RZ, -R22 ;  /* 0x000000ffff167224 */ /* 0x002fe200078e0a16 */
[----:B------:R-:W-:-:S02]  /*6760*/  ISETP.NE.AND.EX P0, PT, RZ, UR7, PT, P0 ;  /* 0x00000007ff007c0c */ /* 0x000fc4000bf05300 */
[----:B------:R-:W-:Y:S01]  /*6770*/  SHF.R.U64 R21, R4, UR5, R5 ;  /* 0x0000000504157c19 */ /* 0x000fe20008001205 */
[----:B0-----:R-:W-:Y:S01]  /*6780*/  IMAD R15, R6, R22, R15 ;  /* 0x00000016060f7224 */ /* 0x001fe200078e020f */
[----:B------:R-:W-:Y:S01]  /*6790*/  SHF.R.U32.HI R4, RZ, UR5, R5 ;  /* 0x00000005ff047c19 */ /* 0x000fe20008011605 */
[----:B------:R-:W-:Y:S01]  /*67a0*/  ULDC UR5, c[0x0][0x608] ;  /* 0x0001820000057ab9 */ /* 0x000fe20000000800 */
[----:B---3--:R-:W-:Y:S02]  /*67b0*/  IMAD.MOV R6, RZ, RZ, -R23 ;  /* 0x000000ffff067224 */ /* 0x008fe400078e0a17 */
[--C-:B------:R-:W-:Y:S02]  /*67c0*/  SHF.R.U64 R22, R21, UR5, R4.reuse ;  /* 0x0000000515167c19 */ /* 0x100fe40008001204 */
[----:B------:R-:W-:Y:S01]  /*67d0*/  SHF.R.U32.HI R5, RZ, UR5, R4 ;  /* 0x00000005ff057c19 */ /* 0x000fe20008011604 */
[----:B------:R-:W-:Y:S01]  /*67e0*/  ULDC UR5, c[0x0][0x658] ;  /* 0x0001960000057ab9 */ /* 0x000fe20000000800 */
[----:B--2---:R-:W-:-:S02]  /*67f0*/  @P2 IMAD R15, R25, R6, R20 ;  /* 0x00000006190f2224 */ /* 0x004fc400078e0214 */
[--C-:B------:R-:W-:Y:S02]  /*6800*/  SHF.R.U64 R20, R22, UR5, R5.reuse ;  /* 0x0000000516147c19 */ /* 0x100fe40008001205 */
[----:B------:R-:W-:-:S03]  /*6810*/  SHF.R.U32.HI R23, RZ, UR5, R5 ;  /* 0x00000005ff177c19 */ /* 0x000fc60008011605 */
[----:B------:R-:W-:Y:S02]  /*6820*/  IMAD.MOV.U32 R6, RZ, RZ, R20 ;  /* 0x000000ffff067224 */ /* 0x000fe400078e0014 */
[----:B------:R-:W-:Y:S01]  /*6830*/  IMAD.MOV.U32 R5, RZ, RZ, R23 ;  /* 0x000000ffff057224 */ /* 0x000fe200078e0017 */
[----:B------:R-:W-:Y:S06]  /*6840*/  @!P0 BRA `(.L_x_180) ;  /* 0x00000000002c8947 */ /* 0x000fec0003800000 */
        /* <DEDUP_REMOVED lines=9> */
[----:B------:R-:W-:-:S04]  /*68e0*/  IMAD.WIDE.U32.X R4, R23, UR7, R4, P1 ;  /* 0x0000000717047c25 */ /* 0x000fc800088e0404 */
[----:B------:R-:W-:-:S07]  /*68f0*/  IMAD.MOV.U32 R6, RZ, RZ, R4 ;  /* 0x000000ffff067224 */ /* 0x000fce00078e0004 */
.L_x_180:
[----:B------:R-:W-:Y:S01]  /*6900*/  ULDC UR5, c[0x0][0x648] ;  /* 0x0001920000057ab9 */ /* 0x000fe20000000800 */
[----:B------:R-:W-:Y:S01]  /*6910*/  LOP3.LUT R4, R22, UR17, RZ, 0xc0, !PT ;  /* 0x0000001116047c12 */ /* 0x000fe2000f8ec0ff */
[----:B------:R-:W-:Y:S01]  /*6920*/  ULDC UR6, c[0x0][0x610] ;  /* 0x0001840000067ab9 */ /* 0x000fe20000000800 */
[----:B------:R-:W-:Y:S01]  /*6930*/  SHF.R.U64 R5, R6, UR5, R5 ;  /* 0x0000000506057c19 */ /* 0x000fe20008001205 */
[----:B------:R-:W-:Y:S01]  /*6940*/  ULDC UR5, c[0x0][0x638] ;  /* 0x00018e0000057ab9 */ /* 0x000fe20000000800 */
[----:B------:R-:W-:Y:S01]  /*6950*/  LOP3.LUT R21, R21, UR4, RZ, 0xc0, !PT ;  /* 0x0000000415157c12 */ /* 0x000fe2000f8ec0ff */
[----:B------:R-:W-:Y:S02]  /*6960*/  IMAD.MOV.U32 R6, RZ, RZ, R14 ;  /* 0x000000ffff067224 */ /* 0x000fe400078e000e */
[----:B------:R-:W-:Y:S02]  /*6970*/  IMAD.MOV R7, RZ, RZ, -R5 ;  /* 0x000000ffff077224 */ /* 0x000fe400078e0a05 */
[----:B------:R-:W-:-:S02]  /*6980*/  IMAD R4, R5, UR18, R4 ;  /* 0x0000001205047c24 */ /* 0x000fc4000f8e0204 */
[----:B------:R-:W-:Y:S01]  /*6990*/  IMAD R20, R7, UR5, R20 ;  /* 0x0000000507147c24 */ /* 0x000fe2000f8e0214 */
[----:B------:R-:W-:Y:S01]  /*69a0*/  ULDC UR5, c[0x0][0x600] ;  /* 0x0001800000057ab9 */ /* 0x000fe20000000800 */
[----:B------:R-:W-:Y:S02]  /*69b0*/  IMAD R15, R4, UR6, R15 ;  /* 0x00000006040f7c24 */ /* 0x000fe4000f8e020f */
[----:B------:R-:W-:Y:S02]  /*69c0*/  IMAD R20, R20, UR5, R21 ;  /* 0x0000000514147c24 */ /* 0x000fe4000f8e0215 */
[----:B------:R-:W-:-:S03]  /*69d0*/  IMAD.MOV.U32 R4, RZ, RZ, 0x1 ;  /* 0x00000001ff047424 */ /* 0x000fc600078e00ff */
[----:B------:R-:W-:Y:S02]  /*69e0*/  SEL R21, R20, R15, !P2 ;  /* 0x0000000f14157207 */ /* 0x000fe40005000000 */
[----:B------:R-:W-:-:S07]  /*69f0*/  SEL R20, R15, R20, !P2 ;  /* 0x000000140f147207 */ /* 0x000fce0005000000 */
.L_x_178:
[----:B------:R-:W-:Y:S05]  /*6a00*/  BSYNC B1 ;  /* 0x0000000000017941 */ /* 0x000fea0003800000 */
.L_x_177:
[----:B------:R-:W-:-:S13]  /*6a10*/  LOP3.LUT P0, RZ, R4, 0xff, RZ, 0xc0, !PT ;  /* 0x000000ff04ff7812 */ /* 0x000fda000780c0ff */
[----:B------:R-:W-:Y:S05]  /*6a20*/  @P0 BRA `(.L_x_181) ;  /* 0xfffffff4003c0947 */ /* 0x000fea000383ffff */
[----:B------:R-:W-:Y:S05]  /*6a30*/  BSYNC B0 ;  /* 0x0000000000007941 */ /* 0x000fea0003800000 */
.L_x_170:
[----:B------:R-:W-:-:S03]  /*6a40*/  UMOV UR5, 0xffffffff ;  /* 0xffffffff00057882 */ /* 0x000fc60000000000 */
[----:B------:R-:W-:Y:S05]  /*6a50*/  BRA.DIV UR5, `(.L_x_182) ;  /* 0x0000000605147947 */ /* 0x000fea000b800000 */
[----:B------:R-:W-:-:S13]  /*6a60*/  ELECT P6, URZ, PT ;  /* 0x00000000003f782f */ /* 0x000fda00038c0000 */
.L_x_196:
[----:B------:R-:W-:Y:S04]  /*6a70*/  BSSY B0, `(.L_x_183) ;  /* 0x000002b000007945 */ /* 0x000fe80003800000 */
[----:B------:R-:W-:Y:S05]  /*6a80*/  @!P6 BRA `(.L_x_184) ;  /* 0x0000000000a4e947 */ /* 0x000fea0003800000 */
[----:B------:R-:W-:-:S04]  /*6a90*/  LOP3.LUT R19, R19, 0x2, RZ, 0xfc, !PT ;  /* 0x0000000213137812 */ /* 0x000fc800078efcff */
[----:B------:R-:W-:-:S13]  /*6aa0*/  ISETP.NE.AND P0, PT, R19, 0x3, PT ;  /* 0x000000031300780c */ /* 0x000fda0003f05270 */
[----:B------:R-:W-:Y:S05]  /*6ab0*/  @!P0 BRA `(.L_x_185) ;  /* 0x0000000000048947 */ /* 0x000fea0003800000 */
[----:B------:R-:W-:Y:S01]  /*6ac0*/  BPT.TRAP 0x1 ;  /* 0x000000040000795c */ /* 0x000fe20000300000 */
.L_x_185:
[----:B------:R-:W0:Y:S01]  /*6ad0*/  S2R R5, SR_CgaCtaId ;  /* 0x0000000000057919 */ /* 0x000e220000008800 */
[----:B------:R-:W-:Y:S02]  /*6ae0*/  MOV R2, 0x400 ;  /* 0x0000040000027802 */ /* 0x000fe40000000f00 */
[----:B------:R-:W-:Y:S02]  /*6af0*/  SHF.L.U32 R4, R0, 0x1f, RZ ;  /* 0x0000001f00047819 */ /* 0x000fe400000006ff */
[----:B0-----:R-:W-:-:S05]  /*6b00*/  LEA R2, R5, R2, 0x18 ;  /* 0x0000000205027211 */ /* 0x001fca00078ec0ff */
[----:B------:R-:W-:-:S04]  /*6b10*/  VIADD R2, R2, 0x20 ;  /* 0x0000002002027836 */ /* 0x000fc80000000000 */
[C---:B------:R-:W-:Y:S02]  /*6b20*/  IMAD R7, R3.reuse, 0x8, R2 ;  /* 0x0000000803077824 */ /* 0x040fe400078e0202 */
[----:B------:R-:W-:Y:S02]  /*6b30*/  VIADD R3, R3, 0x1 ;  /* 0x0000000103037836 */ /* 0x000fe40000000000 */
[----:B------:R-:W0:Y:S03]  /*6b40*/  SYNCS.PHASECHK.TRANS64.TRYWAIT P0, [R7+URZ], R4 ;  /* 0x00000004070075a7 */ /* 0x000e26000800017f */
[----:B------:R-:W-:-:S04]  /*6b50*/  ISETP.NE.AND P1, PT, R3, 0x4, PT ;  /* 0x000000040300780c */ /* 0x000fc80003f25270 */
[----:B------:R-:W-:Y:S02]  /*6b60*/  SEL R5, RZ, 0x1, P1 ;  /* 0x00000001ff057807 */ /* 0x000fe40000800000 */
[----:B------:R-:W-:Y:S02]  /*6b70*/  SEL R3, R3, RZ, P1 ;  /* 0x000000ff03037207 */ /* 0x000fe40000800000 */
[----:B------:R-:W-:-:S03]  /*6b80*/  LOP3.LUT R6, R0, R5, RZ, 0x3c, !PT ;  /* 0x0000000500067212 */ /* 0x000fc600078e3cff */
[----:B------:R-:W-:Y:S01]  /*6b90*/  IMAD R8, R3, 0x8, R2 ;  /* 0x0000000803087824 */ /* 0x000fe200078e0202 */
[----:B------:R-:W-:Y:S01]  /*6ba0*/  SHF.L.U32 R5, R6, 0x1f, RZ ;  /* 0x0000001f06057819 */ /* 0x000fe200000006ff */
[----:B0-----:R-:W-:Y:S06]  /*6bb0*/  @!P0 BRA `(.L_x_186) ;  /* 0x0000000000dc8947 */ /* 0x001fec0003800000 */
.L_x_197:
[----:B------:R-:W1:Y:S01]  /*6bc0*/  SYNCS.PHASECHK.TRANS64.TRYWAIT P0, [R8+URZ], R5 ;  /* 0x00000005080075a7 */ /* 0x000e62000800017f */
[----:B------:R-:W-:-:S05]  /*6bd0*/  VIADD R0, R3, 0x1 ;  /* 0x0000000103007836 */ /* 0x000fca0000000000 */
[----:B------:R-:W-:-:S04]  /*6be0*/  ISETP.NE.AND P1, PT, R0, 0x4, PT ;  /* 0x000000040000780c */ /* 0x000fc80003f25270 */
[----:B------:R-:W-:Y:S02]  /*6bf0*/  SEL R3, RZ, 0x1, P1 ;  /* 0x00000001ff037807 */ /* 0x000fe40000800000 */
[----:B0-----:R-:W-:Y:S02]  /*6c00*/  SEL R7, R0, RZ, P1 ;  /* 0x000000ff00077207 */ /* 0x001fe40000800000 */
[----:B------:R-:W-:-:S03]  /*6c10*/  LOP3.LUT R9, R6, R3, RZ, 0x3c, !PT ;  /* 0x0000000306097212 */ /* 0x000fc600078e3cff */
[----:B------:R-:W-:Y:S01]  /*6c20*/  IMAD R11, R7, 0x8, R2 ;  /* 0x00000008070b7824 */ /* 0x000fe200078e0202 */
[----:B------:R-:W-:Y:S01]  /*6c30*/  SHF.L.U32 R6, R9, 0x1f, RZ ;  /* 0x0000001f09067819 */ /* 0x000fe200000006ff */
[----:B-1----:R-:W-:Y:S06]  /*6c40*/  @!P0 BRA `(.L_x_187) ;  /* 0x0000000000cc8947 */ /* 0x002fec0003800000 */
.L_x_198:
[----:B------:R-:W1:Y:S01]  /*6c50*/  SYNCS.PHASECHK.TRANS64.TRYWAIT P0, [R11+URZ], R6 ;  /* 0x000000060b0075a7 */ /* 0x000e62000800017f */
[----:B------:R-:W-:-:S05]  /*6c60*/  VIADD R0, R7, 0x1 ;  /* 0x0000000107007836 */ /* 0x000fca0000000000 */
[----:B------:R-:W-:-:S04]  /*6c70*/  ISETP.NE.AND P1, PT, R0, 0x4, PT ;  /* 0x000000040000780c */ /* 0x000fc80003f25270 */
[----:B------:R-:W-:Y:S02]  /*6c80*/  SEL R4, RZ, 0x1, P1 ;  /* 0x00000001ff047807 */ /* 0x000fe40000800000 */
[----:B------:R-:W-:Y:S02]  /*6c90*/  SEL R3, R0, RZ, P1 ;  /* 0x000000ff00037207 */ /* 0x000fe40000800000 */
[----:B------:R-:W-:Y:S01]  /*6ca0*/  LOP3.LUT R0, R9, R4, RZ, 0x3c, !PT ;  /* 0x0000000409007212 */ /* 0x000fe200078e3cff */
[----:B-1----:R-:W-:Y:S06]  /*6cb0*/  @!P0 BRA `(.L_x_188) ;  /* 0x0000000000c48947 */ /* 0x002fec0003800000 */
.L_x_199:
[----:B------:R-:W-:Y:S01]  /*6cc0*/  IMAD R3, R3, 0x8, R2 ;  /* 0x0000000803037824 */ /* 0x000fe200078e0202 */
[----:B------:R-:W-:-:S07]  /*6cd0*/  SHF.L.U32 R0, R0, 0x1f, RZ ;  /* 0x0000001f00007819 */ /* 0x000fce00000006ff */
.L_x_189:
[----:B--2---:R2:W3:Y:S02]  /*6ce0*/  SYNCS.PHASECHK.TRANS64.TRYWAIT P0, [R3+URZ], R0 ;  /* 0x00000000030075a7 */ /* 0x0044e4000800017f */
[----:B---3--:R-:W-:Y:S05]  /*6cf0*/  @!P0 NANOSLEEP.SYNCS 0x989680 ;  /* 0x009896800000895d */ /* 0x008fea0003900000 */
[----:B------:R-:W3:Y:S02]  /*6d00*/  @!P0 SYNCS.PHASECHK.TRANS64 P0, [R3+URZ], R0 ;  /* 0x00000000030085a7 */ /* 0x000ee4000800007f */
[----:B---3--:R-:W-:Y:S05]  /*6d10*/  @!P0 BRA `(.L_x_189) ;  /* 0xfffffffc00f08947 */ /* 0x008fea000383ffff */
.L_x_184:
[----:B------:R-:W-:Y:S05]  /*6d20*/  BSYNC B0 ;  /* 0x0000000000007941 */ /* 0x000fea0003800000 */
.L_x_183:
[----:B------:R-:W-:Y:S05]  /*6d30*/  EXIT ;  /* 0x000000000000794d */ /* 0x000fea0003800000 */
.L_x_21:
[----:B---3--:R3:W4:Y:S02]  /*6d40*/  SYNCS.PHASECHK.TRANS64.TRYWAIT P1, [R3+URZ], R0 ;  /* 0x00000000030075a7 */ /* 0x008724000802017f */
[----:B----4-:R-:W-:Y:S05]  /*6d50*/  @!P1 NANOSLEEP.SYNCS 0x989680 ;  /* 0x009896800000995d */ /* 0x010fea0003900000 */
[----:B------:R-:W4:Y:S02]  /*6d60*/  @!P1 SYNCS.PHASECHK.TRANS64 P1, [R3+URZ], R0 ;  /* 0x00000000030095a7 */ /* 0x000f24000802007f */
[----:B----4-:R-:W-:Y:S05]  /*6d70*/  @!P1 BRA `(.L_x_21) ;  /* 0xfffffffc00f09947 */ /* 0x010fea000383ffff */
[----:B------:R-:W-:Y:S05]  /*6d80*/  BRA `(.L_x_20) ;  /* 0xffffffa400e07947 */ /* 0x000fea000383ffff */
.L_x_26:
[----:B-1----:R1:W2:Y:S02]  /*6d90*/  SYNCS.PHASECHK.TRANS64.TRYWAIT P1, [R5+URZ], R4 ;  /* 0x00000004050075a7 */ /* 0x0022a4000802017f */
[----:B--2---:R-:W-:Y:S05]  /*6da0*/  @!P1 NANOSLEEP.SYNCS 0x989680 ;  /* 0x009896800000995d */ /* 0x004fea0003900000 */
[----:B------:R-:W2:Y:S02]  /*6db0*/  @!P1 SYNCS.PHASECHK.TRANS64 P1, [R5+URZ], R4 ;  /* 0x00000004050095a7 */ /* 0x000ea4000802007f */
[----:B--2---:R-:W-:Y:S05]  /*6dc0*/  @!P1 BRA `(.L_x_26) ;  /* 0xfffffffc00f09947 */ /* 0x004fea000383ffff */
[----:B------:R-:W-:Y:S05]  /*6dd0*/  BRA `(.L_x_25) ;  /* 0xffffffa800907947 */ /* 0x000fea000383ffff */
.L_x_171:
[----:B------:R-:W-:Y:S01]  /*6de0*/  BSSY B1, `(.L_x_190) ;  /* 0x0000006000017945 */ /* 0x000fe20003800000 */
[----:B------:R-:W-:-:S07]  /*6df0*/  IMAD.MOV.U32 R15, RZ, RZ, -0x1 ;  /* 0xffffffffff0f7424 */ /* 0x000fce00078e00ff */
[----:B------:R-:W-:Y:S05]  /*6e00*/  WARPSYNC.COLLECTIVE R15, `(.L_x_191) ;  /* 0x000000000f0c7348 */ /* 0x000fea0003c00000 */
[----:B------:R-:W-:Y:S02]  /*6e10*/  ELECT P6, UR62, PT ;  /* 0x00000000003e782f */ /* 0x000fe400038c0000 */
[----:B------:R-:W-:Y:S01]  /*6e20*/  MOV R14, UR62 ;  /* 0x0000003e000e7c02 */ /* 0x000fe20008000f00 */
[----:B------:R-:W-:Y:S10]  /*6e30*/  ENDCOLLECTIVE ;  /* 0x000000000000791b */ /* 0x000ff40003800000 */
.L_x_191:
[----:B------:R-:W-:Y:S05]  /*6e40*/  BSYNC B1 ;  /* 0x0000000000017941 */ /* 0x000fea0003800000 */
.L_x_190:
[----:B------:R-:W-:Y:S05]  /*6e50*/  BRA `(.L_x_192) ;  /* 0xfffffff0003c7947 */ /* 0x000fea000383ffff */
.L_x_174:
[----:B0-----:R0:W1:Y:S02]  /*6e60*/  SYNCS.PHASECHK.TRANS64.TRYWAIT P0, [R20+URZ+0x20], R7 ;  /* 0x00002007140075a7 */ /* 0x001064000800017f */
[----:B-1----:R-:W-:Y:S05]  /*6e70*/  @!P0 NANOSLEEP.SYNCS 0x989680 ;  /* 0x009896800000895d */ /* 0x002fea0003900000 */
[----:B------:R-:W1:Y:S02]  /*6e80*/  @!P0 SYNCS.PHASECHK.TRANS64 P0, [R20+URZ+0x20], R7 ;  /* 0x00002007140085a7 */ /* 0x000e64000800007f */
[----:B-1----:R-:W-:Y:S05]  /*6e90*/  @!P0 BRA `(.L_x_174) ;  /* 0xfffffffc00f08947 */ /* 0x002fea000383ffff */
[----:B------:R-:W-:Y:S05]  /*6ea0*/  BRA `(.L_x_193) ;  /* 0xfffffff000747947 */ /* 0x000fea000383ffff */
.L_x_182:
[----:B------:R-:W-:Y:S01]  /*6eb0*/  BSSY B0, `(.L_x_194) ;  /* 0x0000006000007945 */ /* 0x000fe20003800000 */
[----:B------:R-:W-:-:S07]  /*6ec0*/  IMAD.MOV.U32 R15, RZ, RZ, -0x1 ;  /* 0xffffffffff0f7424 */ /* 0x000fce00078e00ff */
[----:B------:R-:W-:Y:S05]  /*6ed0*/  WARPSYNC.COLLECTIVE R15, `(.L_x_195) ;  /* 0x000000000f0c7348 */ /* 0x000fea0003c00000 */
[----:B------:R-:W-:Y:S02]  /*6ee0*/  ELECT P6, UR62, PT ;  /* 0x00000000003e782f */ /* 0x000fe400038c0000 */
[----:B------:R-:W-:Y:S01]  /*6ef0*/  MOV R14, UR62 ;  /* 0x0000003e000e7c02 */ /* 0x000fe20008000f00 */
[----:B------:R-:W-:Y:S10]  /*6f00*/  ENDCOLLECTIVE ;  /* 0x000000000000791b */ /* 0x000ff40003800000 */
.L_x_195:
[----:B------:R-:W-:Y:S05]  /*6f10*/  BSYNC B0 ;  /* 0x0000000000007941 */ /* 0x000fea0003800000 */
.L_x_194:
[----:B------:R-:W-:Y:S05]  /*6f20*/  BRA `(.L_x_196) ;  /* 0xfffffff800d07947 */ /* 0x000fea000383ffff */
.L_x_186:
[----:B0-----:R0:W1:Y:S02]  /*6f30*/  SYNCS.PHASECHK.TRANS64.TRYWAIT P0, [R7+URZ], R4 ;  /* 0x00000004070075a7 */ /* 0x001064000800017f */
[----:B-1----:R-:W-:Y:S05]  /*6f40*/  @!P0 NANOSLEEP.SYNCS 0x989680 ;  /* 0x009896800000895d */ /* 0x002fea0003900000 */
[----:B------:R-:W1:Y:S02]  /*6f50*/  @!P0 SYNCS.PHASECHK.TRANS64 P0, [R7+URZ], R4 ;  /* 0x00000004070085a7 */ /* 0x000e64000800007f */
[----:B-1----:R-:W-:Y:S05]  /*6f60*/  @!P0 BRA `(.L_x_186) ;  /* 0xfffffffc00f08947 */ /* 0x002fea000383ffff */
[----:B------:R-:W-:Y:S05]  /*6f70*/  BRA `(.L_x_197) ;  /* 0xfffffffc00107947 */ /* 0x000fea000383ffff */
.L_x_187:
[----:B0-----:R0:W1:Y:S02]  /*6f80*/  SYNCS.PHASECHK.TRANS64.TRYWAIT P0, [R8+URZ], R5 ;  /* 0x00000005080075a7 */ /* 0x001064000800017f */
[----:B-1----:R-:W-:Y:S05]  /*6f90*/  @!P0 NANOSLEEP.SYNCS 0x989680 ;  /* 0x009896800000895d */ /* 0x002fea0003900000 */
[----:B------:R-:W1:Y:S02]  /*6fa0*/  @!P0 SYNCS.PHASECHK.TRANS64 P0, [R8+URZ], R5 ;  /* 0x00000005080085a7 */ /* 0x000e64000800007f */
[----:B-1----:R-:W-:Y:S05]  /*6fb0*/  @!P0 BRA `(.L_x_187) ;  /* 0xfffffffc00f08947 */ /* 0x002fea000383ffff */
[----:B------:R-:W-:Y:S05]  /*6fc0*/  BRA `(.L_x_198) ;  /* 0xfffffffc00207947 */ /* 0x000fea000383ffff */
.L_x_188:
[----:B-1----:R1:W2:Y:S02]  /*6fd0*/  SYNCS.PHASECHK.TRANS64.TRYWAIT P0, [R11+URZ], R6 ;  /* 0x000000060b0075a7 */ /* 0x0022a4000800017f */
[----:B--2---:R-:W-:Y:S05]  /*6fe0*/  @!P0 NANOSLEEP.SYNCS 0x989680 ;  /* 0x009896800000895d */ /* 0x004fea0003900000 */
[----:B------:R-:W2:Y:S02]  /*6ff0*/  @!P0 SYNCS.PHASECHK.TRANS64 P0, [R11+URZ], R6 ;  /* 0x000000060b0085a7 */ /* 0x000ea4000800007f */
[----:B--2---:R-:W-:Y:S05]  /*7000*/  @!P0 BRA `(.L_x_188) ;  /* 0xfffffffc00f08947 */ /* 0x004fea000383ffff */
[----:B------:R-:W-:Y:S05]  /*7010*/  BRA `(.L_x_199) ;  /* 0xfffffffc00287947 */ /* 0x000fea000383ffff */
.L_x_200:
[----:B------:R-:W-:-:S00]  /*7020*/  BRA `(.L_x_200) ;  /* 0xfffffffc00fc7947 */ /* 0x000fc0000383ffff */
[----:B------:R-:W-:-:S00]  /*7030*/  NOP ;  /* 0x0000000000007918 */ /* 0x000fc00000000000 */
        /* <DEDUP_REMOVED lines=12> */
.L_x_201:


//--------------------- .nv.global.init           --------------------------
	.section	.nv.global.init,"aw",@progbits
.nv.global.init:
	.type		$str$22,@object
	.size		$str$22,($str$23 - $str$22)
$str$22:
        /*0000*/ 	.byte	0x6b, 0x5f, 0x74, 0x69, 0x6c, 0x65, 0x5f, 0x63, 0x6f, 0x75, 0x6e, 0x74, 0x20, 0x3e, 0x3d, 0x20
        /*0010*/ 	.byte	0x31, 0x00
	.type		$str$23,@object
	.size		$str$23,(__unnamed_1 - $str$23)
$str$23:
        /*0012*/ 	.byte	0x2f, 0x74, 0x6d, 0x70, 0x2f, 0x63, 0x75, 0x74, 0x6c, 0x61, 0x73, 0x73, 0x5f, 0x73, 0x77, 0x65
        /*0022*/ 	.byte	0x65, 0x70, 0x5f, 0x73, 0x72, 0x63, 0x2f, 0x69, 0x6e, 0x63, 0x6c, 0x75, 0x64, 0x65, 0x2f, 0x63
        /*0032*/ 	.byte	0x75, 0x74, 0x6c, 0x61, 0x73, 0x73, 0x2f, 0x67, 0x65, 0x6d, 0x6d, 0x2f, 0x63, 0x6f, 0x6c, 0x6c
        /*0042*/ 	.byte	0x65, 0x63, 0x74, 0x69, 0x76, 0x65, 0x2f, 0x73, 0x6d, 0x39, 0x30, 0x5f, 0x6d, 0x6d, 0x61, 0x5f
        /*0052*/ 	.byte	0x74, 0x6d, 0x61, 0x5f, 0x67, 0x6d, 0x6d, 0x61, 0x5f, 0x73, 0x73, 0x5f, 0x77, 0x61, 0x72, 0x70
        /*0062*/ 	.byte	0x73, 0x70, 0x65, 0x63, 0x69, 0x61, 0x6c, 0x69, 0x7a, 0x65, 0x64, 0x2e, 0x68, 0x70, 0x70, 0x00
	.type		__unnamed_1,@object
	.size		__unnamed_1,(.L_0 - __unnamed_1)
__unnamed_1:
        /*0072*/ 	.byte	0x76, 0x6f, 0x69, 0x64, 0x20, 0x63, 0x75, 0x74, 0x6c, 0x61, 0x73, 0x73, 0x3a, 0x3a, 0x67, 0x65
        /* <DEDUP_REMOVED lines=172> */
        /*0b42*/ 	.byte	0x64, 0x65, 0x6e, 0x74, 0x69, 0x74, 0x79, 0x5d, 0x00
.L_0:


//--------------------- .nv.shared._ZN7cutlass13device_kernelINS_4gemm6kernel13GemmUniversalIN4cute5tupleIJiiiiEEENS1_10collective13CollectiveMmaINS1_34MainloopSm90TmaGmmaWarpSpecializedILi4ENS5_IJNS4_1CILi2EEENSA_ILi1EEESC_EEENS1_35KernelTmaWarpSpecializedCooperativeEEENS5_IJNSA_ILi128EEESG_NSA_ILi64EEEEEEaNS5_IJlSC_lEEEaSJ_NS4_8TiledMMAINS4_8MMA_AtomIJNS4_4SM904GMMA27MMA_64x128x32_S32S8S8_SS_TNEEEENS4_6LayoutISD_NS5_IJSC_NSA_ILi0EEESR_EEEEENS5_IJNS4_10UnderscoreESU_SU_EEEEENS4_13SM90_TMA_LOADENS4_14ComposedLayoutINS4_7SwizzleILi2ELi4ELi3EEENS4_18smem_ptr_flag_bitsILi8EEENSQ_INS5_IJNSA_ILi8EEESH_EEENS5_IJSH_SC_EEEEEEEvNS4_8identityENS4_23SM90_TMA_LOAD_MULTICASTES17_vS18_EENS_8epilogue10collective6detail29Sm90TmaWarpSpecializedAdapterINS1C_15DefaultEpilogueIaSJ_SJ_NS1B_6thread17LinearCombinationIaLi1EiiLNS1G_9ScaleType4KindE0ELNS_15FloatRoundStyleE2EaEENS1_15EpilogueDefaultEEEEEvvEEEEvNT_6ParamsE --------------------------
	.section	.nv.shared._ZN7cutlass13device_kernelINS_4gemm6kernel13GemmUniversalIN4cute5tupleIJiiiiEEENS1_10collective13CollectiveMmaINS1_34MainloopSm90TmaGmmaWarpSpecializedILi4ENS5_IJNS4_1CILi2EEENSA_ILi1EEESC_EEENS1_35KernelTmaWarpSpecializedCooperativeEEENS5_IJNSA_ILi128EEESG_NSA_ILi64EEEEEEaNS5_IJlSC_lEEEaSJ_NS4_8TiledMMAINS4_8MMA_AtomIJNS4_4SM904GMMA27MMA_64x128x32_S32S8S8_SS_TNEEEENS4_6LayoutISD_NS5_IJSC_NSA_ILi0EEESR_EEEEENS5_IJNS4_10UnderscoreESU_SU_EEEEENS4_13SM90_TMA_LOADENS4_14ComposedLayoutINS4_7SwizzleILi2ELi4ELi3EEENS4_18smem_ptr_flag_bitsILi8EEENSQ_INS5_IJNSA_ILi8EEESH_EEENS5_IJSH_SC_EEEEEEEvNS4_8identityENS4_23SM90_TMA_LOAD_MULTICASTES17_vS18_EENS_8epilogue10collective6detail29Sm90TmaWarpSpecializedAdapterINS1C_15DefaultEpilogueIaSJ_SJ_NS1B_6thread17LinearCombinationIaLi1EiiLNS1G_9ScaleType4KindE0ELNS_15FloatRoundStyleE2EaEENS1_15EpilogueDefaultEEEEEvvEEEEvNT_6ParamsE,"aw",@nobits
	.sectionflags	@""
	.align	16
	.zero		1024


//--------------------- .nv.shared.reserved.0     --------------------------
	.section	.nv.shared.reserved.0,"aw",@nobits
	.weak		__nv_reservedSMEM_offset_0_alias
	.size		__nv_reservedSMEM_offset_0_alias, 0, 0
	.other		__nv_reservedSMEM_offset_0_alias,@"STO_CUDA_RESERVED_SHARED STV_DEFAULT"
__nv_reservedSMEM_offset_0_alias:
	.zero		0


//--------------------- .nv.global                --------------------------
	.section	.nv.global,"aw",@nobits
.nv.global:
	.type		_ZN39_INTERNAL_1159e7b0_4_k_cu_621ee2a5_53904cute1_E,@object
	.size		_ZN39_INTERNAL_1159e7b0_4_k_cu_621ee2a5_53904cute1_E,(_ZN39_INTERNAL_1159e7b0_4_k_cu_621ee2a5_53904cuda3std3__45__cpo6cbeginE - _ZN39_INTERNAL_1159e7b0_4_k_cu_621ee2a5_53904cute1_E)
_ZN39_INTERNAL_1159e7b0_4_k_cu_621ee2a5_53904cute1_E:
	.zero		1
	.type		_ZN39_INTERNAL_1159e7b0_4_k_cu_621ee2a5_53904cuda3std3__45__cpo6cbeginE,@object
	.size		_ZN39_INTERNAL_1159e7b0_4_k_cu_621ee2a5_53904cuda3std3__45__cpo6cbeginE,(_ZN39_INTERNAL_1159e7b0_4_k_cu_621ee2a5_53904cuda3std3__48in_placeE - _ZN39_INTERNAL_1159e7b0_4_k_cu_621ee2a5_53904cuda3std3__45__cpo6cbeginE)
_ZN39_INTERNAL_1159e7b0_4_k_cu_621ee2a5_53904cuda3std3__45__cpo6cbeginE:
	.zero		1
	.type		_ZN39_INTERNAL_1159e7b0_4_k_cu_621ee2a5_53904cuda3std3__48in_placeE,@object
	.size		_ZN39_INTERNAL_1159e7b0_4_k_cu_621ee2a5_53904cuda3std3__48in_placeE,(_ZN39_INTERNAL_1159e7b0_4_k_cu_621ee2a5_53904cuda3std6ranges3__45__cpo9iter_moveE - _ZN39_INTERNAL_1159e7b0_4_k_cu_621ee2a5_53904cuda3std3__48in_placeE)
_ZN39_INTERNAL_1159e7b0_4_k_cu_621ee2a5_53904cuda3std3__48in_placeE:
	.zero		1
	.type		_ZN39_INTERNAL_1159e7b0_4_k_cu_621ee2a5_53904cuda3std6ranges3__45__cpo9iter_moveE,@object
	.size		_ZN39_INTERNAL_1159e7b0_4_k_cu_621ee2a5_53904cuda3std6ranges3__45__cpo9iter_moveE,(_ZN39_INTERNAL_1159e7b0_4_k_cu_621ee2a5_53904cuda3std3__45__cpo5beginE - _ZN39_INTERNAL_1159e7b0_4_k_cu_621ee2a5_53904cuda3std6ranges3__45__cpo9iter_moveE)
_ZN39_INTERNAL_1159e7b0_4_k_cu_621ee2a5_53904cuda3std6ranges3__45__cpo9iter_moveE:
	.zero		1
	.type		_ZN39_INTERNAL_1159e7b0_4_k_cu_621ee2a5_53904cuda3std3__45__cpo5beginE,@object
	.size		_ZN39_INTERNAL_1159e7b0_4_k_cu_621ee2a5_53904cuda3std3__45__cpo5beginE,(_ZN39_INTERNAL_1159e7b0_4_k_cu_621ee2a5_53904cuda3std3__441_GLOBAL__N__1159e7b0_4_k_cu_621ee2a5_53906ignoreE - _ZN39_INTERNAL_1159e7b0_4_k_cu_621ee2a5_53904cuda3std3__45__cpo5beginE)
_ZN39_INTERNAL_1159e7b0_4_k_cu_621ee2a5_53904cuda3std3__45__cpo5beginE:
	.zero		1
	.type		_ZN39_INTERNAL_1159e7b0_4_k_cu_621ee2a5_53904cuda3std3__441_GLOBAL__N__1159e7b0_4_k_cu_621ee2a5_53906ignoreE,@object
	.size		_ZN39_INTERNAL_1159e7b0_4_k_cu_621ee2a5_53904cuda3std3__441_GLOBAL__N__1159e7b0_4_k_cu_621ee2a5_53906ignoreE,(_ZN39_INTERNAL_1159e7b0_4_k_cu_621ee2a5_53904cute7productE - _ZN39_INTERNAL_1159e7b0_4_k_cu_621ee2a5_53904cuda3std3__441_GLOBAL__N__1159e7b0_4_k_cu_621ee2a5_53906ignoreE)
_ZN39_INTERNAL_1159e7b0_4_k_cu_621ee2a5_53904cuda3std3__441_GLOBAL__N__1159e7b0_4_k_cu_621ee2a5_53906ignoreE:
	.zero		1
	.type		_ZN39_INTERNAL_1159e7b0_4_k_cu_621ee2a5_53904cute7productE,@object
	.size		_ZN39_INTERNAL_1159e7b0_4_k_cu_621ee2a5_53904cute7productE,(_ZN39_INTERNAL_1159e7b0_4_k_cu_621ee2a5_53904cuda3std3__45__cpo3endE - _ZN39_INTERNAL_1159e7b0_4_k_cu_621ee2a5_53904cute7productE)
_ZN39_INTERNAL_1159e7b0_4_k_cu_621ee2a5_53904cute7productE:
	.zero		1
	.type		_ZN39_INTERNAL_1159e7b0_4_k_cu_621ee2a5_53904cuda3std3__45__cpo3endE,@object
	.size		_ZN39_INTERNAL_1159e7b0_4_k_cu_621ee2a5_53904cuda3std3__45__cpo3endE,(_ZN39_INTERNAL_1159e7b0_4_k_cu_621ee2a5_53904cuda3std3__419piecewise_constructE - _ZN39_INTERNAL_1159e7b0_4_k_cu_621ee2a5_53904cuda3std3__45__cpo3endE)
_ZN39_INTERNAL_1159e7b0_4_k_cu_621ee2a5_53904cuda3std3__45__cpo3endE:
	.zero		1
	.type		_ZN39_INTERNAL_1159e7b0_4_k_cu_621ee2a5_53904cuda3std3__419piecewise_constructE,@object
	.size		_ZN39_INTERNAL_1159e7b0_4_k_cu_621ee2a5_53904cuda3std3__419piecewise_constructE,(_ZN39_INTERNAL_1159e7b0_4_k_cu_621ee2a5_53904cuda3std3__45__cpo4cendE - _ZN39_INTERNAL_1159e7b0_4_k_cu_621ee2a5_53904cuda3std3__419piecewise_constructE)
_ZN39_INTERNAL_1159e7b0_4_k_cu_621ee2a5_53904cuda3std3__419piecewise_constructE:
	.zero		1
	.type		_ZN39_INTERNAL_1159e7b0_4_k_cu_621ee2a5_53904cuda3std3__45__cpo4cendE,@object
	.size		_ZN39_INTERNAL_1159e7b0_4_k_cu_621ee2a5_53904cuda3std3__45__cpo4cendE,(_ZN39_INTERNAL_1159e7b0_4_k_cu_621ee2a5_53904cuda3std6ranges3__45__cpo4swapE - _ZN39_INTERNAL_1159e7b0_4_k_cu_621ee2a5_53904cuda3std3__45__cpo4cendE)
_ZN39_INTERNAL_1159e7b0_4_k_cu_621ee2a5_53904cuda3std3__45__cpo4cendE:
	.zero		1
	.type		_ZN39_INTERNAL_1159e7b0_4_k_cu_621ee2a5_53904cuda3std6ranges3__45__cpo4swapE,@object
	.size		_ZN39_INTERNAL_1159e7b0_4_k_cu_621ee2a5_53904cuda3std6ranges3__45__cpo4swapE,(.L_8 - _ZN39_INTERNAL_1159e7b0_4_k_cu_621ee2a5_53904cuda3std6ranges3__45__cpo4swapE)
_ZN39_INTERNAL_1159e7b0_4_k_cu_621ee2a5_53904cuda3std6ranges3__45__cpo4swapE:
	.zero		1
.L_8:


//--------------------- .nv.constant0._ZN7cutlass13device_kernelINS_4gemm6kernel13GemmUniversalIN4cute5tupleIJiiiiEEENS1_10collective13CollectiveMmaINS1_34MainloopSm90TmaGmmaWarpSpecializedILi4ENS5_IJNS4_1CILi2EEENSA_ILi1EEESC_EEENS1_35KernelTmaWarpSpecializedCooperativeEEENS5_IJNSA_ILi128EEESG_NSA_ILi64EEEEEEaNS5_IJlSC_lEEEaSJ_NS4_8TiledMMAINS4_8MMA_AtomIJNS4_4SM904GMMA27MMA_64x128x32_S32S8S8_SS_TNEEEENS4_6LayoutISD_NS5_IJSC_NSA_ILi0EEESR_EEEEENS5_IJNS4_10UnderscoreESU_SU_EEEEENS4_13SM90_TMA_LOADENS4_14ComposedLayoutINS4_7SwizzleILi2ELi4ELi3EEENS4_18smem_ptr_flag_bitsILi8EEENSQ_INS5_IJNSA_ILi8EEESH_EEENS5_IJSH_SC_EEEEEEEvNS4_8identityENS4_23SM90_TMA_LOAD_MULTICASTES17_vS18_EENS_8epilogue10collective6detail29Sm90TmaWarpSpecializedAdapterINS1C_15DefaultEpilogueIaSJ_SJ_NS1B_6thread17LinearCombinationIaLi1EiiLNS1G_9ScaleType4KindE0ELNS_15FloatRoundStyleE2EaEENS1_15EpilogueDefaultEEEEEvvEEEEvNT_6ParamsE --------------------------
	.section	.nv.constant0._ZN7cutlass13device_kernelINS_4gemm6kernel13GemmUniversalIN4cute5tupleIJiiiiEEENS1_10collective13CollectiveMmaINS1_34MainloopSm90TmaGmmaWarpSpecializedILi4ENS5_IJNS4_1CILi2EEENSA_ILi1EEESC_EEENS1_35KernelTmaWarpSpecializedCooperativeEEENS5_IJNSA_ILi128EEESG_NSA_ILi64EEEEEEaNS5_IJlSC_lEEEaSJ_NS4_8TiledMMAINS4_8MMA_AtomIJNS4_4SM904GMMA27MMA_64x128x32_S32S8S8_SS_TNEEEENS4_6LayoutISD_NS5_IJSC_NSA_ILi0EEESR_EEEEENS5_IJNS4_10UnderscoreESU_SU_EEEEENS4_13SM90_TMA_LOADENS4_14ComposedLayoutINS4_7SwizzleILi2ELi4ELi3EEENS4_18smem_ptr_flag_bitsILi8EEENSQ_INS5_IJNSA_ILi8EEESH_EEENS5_IJSH_SC_EEEEEEEvNS4_8identityENS4_23SM90_TMA_LOAD_MULTICASTES17_vS18_EENS_8epilogue10collective6detail29Sm90TmaWarpSpecializedAdapterINS1C_15DefaultEpilogueIaSJ_SJ_NS1B_6thread17LinearCombinationIaLi1EiiLNS1G_9ScaleType4KindE0ELNS_15FloatRoundStyleE2EaEENS1_15EpilogueDefaultEEEEEvvEEEEvNT_6ParamsE,"a",@progbits
	.sectionflags	@""
	.align	4
.nv.constant0._ZN7cutlass13device_kernelINS_4gemm6kernel13GemmUniversalIN4cute5tupleIJiiiiEEENS1_10collective13CollectiveMmaINS1_34MainloopSm90TmaGmmaWarpSpecializedILi4ENS5_IJNS4_1CILi2EEENSA_ILi1EEESC_EEENS1_35KernelTmaWarpSpecializedCooperativeEEENS5_IJNSA_ILi128EEESG_NSA_ILi64EEEEEEaNS5_IJlSC_lEEEaSJ_NS4_8TiledMMAINS4_8MMA_AtomIJNS4_4SM904GMMA27MMA_64x128x32_S32S8S8_SS_TNEEEENS4_6LayoutISD_NS5_IJSC_NSA_ILi0EEESR_EEEEENS5_IJNS4_10UnderscoreESU_SU_EEEEENS4_13SM90_TMA_LOADENS4_14ComposedLayoutINS4_7SwizzleILi2ELi4ELi3EEENS4_18smem_ptr_flag_bitsILi8EEENSQ_INS5_IJNSA_ILi8EEESH_EEENS5_IJSH_SC_EEEEEEEvNS4_8identityENS4_23SM90_TMA_LOAD_MULTICASTES17_vS18_EENS_8epilogue10collective6detail29Sm90TmaWarpSpecializedAdapterINS1C_15DefaultEpilogueIaSJ_SJ_NS1B_6thread17LinearCombinationIaLi1EiiLNS1G_9ScaleType4KindE0ELNS_15FloatRoundStyleE2EaEENS1_15EpilogueDefaultEEEEEvvEEEEvNT_6ParamsE:
	.zero		1664


//--------------------- SYMBOLS --------------------------

	.type		.nv.reservedSmem.offset0,@object
	.size		.nv.reservedSmem.offset0,0x4
	.type		__assertfail,@function
